	.headerflags	@"EF_CUDA_TEXMODE_UNIFIED EF_CUDA_64BIT_ADDRESS EF_CUDA_ACCELERATORS EF_CUDA_SM90 EF_CUDA_VIRTUAL_SM(EF_CUDA_SM90)"
	.elftype	@"ET_EXEC"


//--------------------- .nv.info                  --------------------------
	.section	.nv.info,"",@"SHT_CUDA_INFO"
	.align	4


	//----- nvinfo : EIATTR_REGCOUNT
	.align		4
        /*0000*/ 	.byte	0x04, 0x2f
        /*0002*/ 	.short	(.L_3 - .L_2)
	.align		4
.L_2:
        /*0004*/ 	.word	index@(triton_poi_fused__native_batch_norm_legit_no_training_relu_9)
        /*0008*/ 	.word	0x00000028


	//----- nvinfo : EIATTR_MIN_STACK_SIZE
	.align		4
.L_3:
        /*000c*/ 	.byte	0x04, 0x12
        /*000e*/ 	.short	(.L_5 - .L_4)
	.align		4
.L_4:
        /*0010*/ 	.word	index@(triton_poi_fused__native_batch_norm_legit_no_training_relu_9)
        /*0014*/ 	.word	0x00000000


	//----- nvinfo : EIATTR_FRAME_SIZE
	.align		4
.L_5:
        /*0018*/ 	.byte	0x04, 0x11
        /*001a*/ 	.short	(.L_7 - .L_6)
	.align		4
.L_6:
        /*001c*/ 	.word	index@(triton_poi_fused__native_batch_norm_legit_no_training_relu_9)
        /*0020*/ 	.word	0x00000000


	//----- nvinfo : EIATTR_MIN_STACK_SIZE
	.align		4
.L_7:
        /*0024*/ 	.byte	0x04, 0x12
        /*0026*/ 	.short	(.L_9 - .L_8)
	.align		4
.L_8:
        /*0028*/ 	.word	index@(triton_poi_fused__native_batch_norm_legit_no_training_relu_9)
        /*002c*/ 	.word	0x00000000
.L_9:


//--------------------- .nv.info.triton_poi_fused__native_batch_norm_legit_no_training_relu_9 --------------------------
	.section	.nv.info.triton_poi_fused__native_batch_norm_legit_no_training_relu_9,"",@"SHT_CUDA_INFO"
	.sectionflags	@""
	.align	4


	//----- nvinfo : EIATTR_CUDA_API_VERSION
	.align		4
        /*0000*/ 	.byte	0x04, 0x37
        /*0002*/ 	.short	(.L_11 - .L_10)
.L_10:
        /*0004*/ 	.word	0x0000007c


	//----- nvinfo : EIATTR_KPARAM_INFO
	.align		4
.L_11:
        /*0008*/ 	.byte	0x04, 0x17
        /*000a*/ 	.short	(.L_13 - .L_12)
.L_12:
        /*000c*/ 	.word	0x00000000
        /*0010*/ 	.short	0x0007
        /*0012*/ 	.short	0x0034
        /*0014*/ 	.byte	0x00, 0xf0, 0x11, 0x00


	//----- nvinfo : EIATTR_KPARAM_INFO
	.align		4
.L_13:
        /*0018*/ 	.byte	0x04, 0x17
        /*001a*/ 	.short	(.L_15 - .L_14)
.L_14:
        /*001c*/ 	.word	0x00000000
        /*0020*/ 	.short	0x0006
        /*0022*/ 	.short	0x0030
        /*0024*/ 	.byte	0x00, 0xf0, 0x11, 0x00


	//----- nvinfo : EIATTR_KPARAM_INFO
	.align		4
.L_15:
        /*0028*/ 	.byte	0x04, 0x17
        /*002a*/ 	.short	(.L_17 - .L_16)
.L_16:
        /*002c*/ 	.word	0x00000000
        /*0030*/ 	.short	0x0005
        /*0032*/ 	.short	0x0028
        /*0034*/ 	.byte	0x00, 0xf4, 0x21, 0x00


	//----- nvinfo : EIATTR_KPARAM_INFO
	.align		4
.L_17:
        /*0038*/ 	.byte	0x04, 0x17
        /*003a*/ 	.short	(.L_19 - .L_18)
.L_18:
        /*003c*/ 	.word	0x00000000
        /*0040*/ 	.short	0x0004
        /*0042*/ 	.short	0x0020
        /*0044*/ 	.byte	0x00, 0xf4, 0x21, 0x00


	//----- nvinfo : EIATTR_KPARAM_INFO
	.align		4
.L_19:
        /*0048*/ 	.byte	0x04, 0x17
        /*004a*/ 	.short	(.L_21 - .L_20)
.L_20:
        /*004c*/ 	.word	0x00000000
        /*0050*/ 	.short	0x0003
        /*0052*/ 	.short	0x0018
        /*0054*/ 	.byte	0x00, 0xf4, 0x21, 0x00


	//----- nvinfo : EIATTR_KPARAM_INFO
	.align		4
.L_21:
        /*0058*/ 	.byte	0x04, 0x17
        /*005a*/ 	.short	(.L_23 - .L_22)
.L_22:
        /*005c*/ 	.word	0x00000000
        /*0060*/ 	.short	0x0002
        /*0062*/ 	.short	0x0010
        /*0064*/ 	.byte	0x00, 0xf4, 0x21, 0x00


	//----- nvinfo : EIATTR_KPARAM_INFO
	.align		4
.L_23:
        /*0068*/ 	.byte	0x04, 0x17
        /*006a*/ 	.short	(.L_25 - .L_24)
.L_24:
        /*006c*/ 	.word	0x00000000
        /*0070*/ 	.short	0x0001
        /*0072*/ 	.short	0x0008
        /*0074*/ 	.byte	0x00, 0xf4, 0x21, 0x00


	//----- nvinfo : EIATTR_KPARAM_INFO
	.align		4
.L_25:
        /*0078*/ 	.byte	0x04, 0x17
        /*007a*/ 	.short	(.L_27 - .L_26)
.L_26:
        /*007c*/ 	.word	0x00000000
        /*0080*/ 	.short	0x0000
        /*0082*/ 	.short	0x0000
        /*0084*/ 	.byte	0x00, 0xf4, 0x21, 0x00


	//----- nvinfo : EIATTR_SPARSE_MMA_MASK
	.align		4
.L_27:
        /*0088*/ 	.byte	0x03, 0x50
        /*008a*/ 	.short	0x0000


	//----- nvinfo : EIATTR_MAXREG_COUNT
	.align		4
        /*008c*/ 	.byte	0x03, 0x1b
        /*008e*/ 	.short	0x00ff


	//----- nvinfo : EIATTR_EXIT_INSTR_OFFSETS
	.align		4
        /*0090*/ 	.byte	0x04, 0x1c
        /*0092*/ 	.short	(.L_29 - .L_28)


	//   ....[0]....
.L_28:
        /*0094*/ 	.word	0x00001de0


	//   ....[1]....
        /*0098*/ 	.word	0x00001e80


	//----- nvinfo : EIATTR_REQNTID
	.align		4
.L_29:
        /*009c*/ 	.byte	0x04, 0x10
        /*009e*/ 	.short	(.L_31 - .L_30)
.L_30:
        /*00a0*/ 	.word	0x00000100
        /*00a4*/ 	.word	0x00000001
        /*00a8*/ 	.word	0x00000001


	//----- nvinfo : EIATTR_CBANK_PARAM_SIZE
	.align		4
.L_31:
        /*00ac*/ 	.byte	0x03, 0x19
        /*00ae*/ 	.short	0x0038


	//----- nvinfo : EIATTR_PARAM_CBANK
	.align		4
        /*00b0*/ 	.byte	0x04, 0x0a
        /*00b2*/ 	.short	(.L_33 - .L_32)
	.align		4
.L_32:
        /*00b4*/ 	.word	index@(.nv.constant0.triton_poi_fused__native_batch_norm_legit_no_training_relu_9)
        /*00b8*/ 	.short	0x0210
        /*00ba*/ 	.short	0x0038


	//----- nvinfo : EIATTR_SW_WAR
	.align		4
.L_33:
        /*00bc*/ 	.byte	0x04, 0x36
        /*00be*/ 	.short	(.L_35 - .L_34)
.L_34:
        /*00c0*/ 	.word	0x00000008
.L_35:


//--------------------- .nv.callgraph             --------------------------
	.section	.nv.callgraph,"",@"SHT_CUDA_CALLGRAPH"
	.align	4
	.sectionentsize	8
	.align		4
        /*0000*/ 	.word	0x00000000
	.align		4
        /*0004*/ 	.word	0xffffffff
	.align		4
        /*0008*/ 	.word	0x00000000
	.align		4
        /*000c*/ 	.word	0xfffffffe
	.align		4
        /*0010*/ 	.word	0x00000000
	.align		4
        /*0014*/ 	.word	0xfffffffd
	.align		4
        /*0018*/ 	.word	0x00000000
	.align		4
        /*001c*/ 	.word	0xfffffffc


//--------------------- .nv.constant4             --------------------------
	.section	.nv.constant4,"a",@progbits
	.align	8
	.align		8
.nv.constant4:
        /*0000*/ 	.dword	_$_str
	.align		8
        /*0008*/ 	.dword	_$_str_$_2


//--------------------- .text.triton_poi_fused__native_batch_norm_legit_no_training_relu_9 --------------------------
	.section	.text.triton_poi_fused__native_batch_norm_legit_no_training_relu_9,"ax",@progbits
	.sectionflags	@"SHF_BARRIERS=1"
	.align	128
        .global         triton_poi_fused__native_batch_norm_legit_no_training_relu_9
        .type           triton_poi_fused__native_batch_norm_legit_no_training_relu_9,@function
        .size           triton_poi_fused__native_batch_norm_legit_no_training_relu_9,(.L_x_1 - triton_poi_fused__native_batch_norm_legit_no_training_relu_9)
        .other          triton_poi_fused__native_batch_norm_legit_no_training_relu_9,@"STO_CUDA_ENTRY STV_DEFAULT"
triton_poi_fused__native_batch_norm_legit_no_training_relu_9:
.text.triton_poi_fused__native_batch_norm_legit_no_training_relu_9:
[----:B------:R-:W0:Y:S01]  /*0000*/  LDC R1, c[0x0][0x28] ;  /* 0x00000a00ff017b82 */ /* 0x000e220000000800 */
[----:B------:R-:W1:Y:S01]  /*0010*/  S2R R28, SR_CTAID.Y ;  /* 0x00000000001c7919 */ /* 0x000e620000002600 */
[----:B------:R-:W-:Y:S01]  /*0020*/  ULDC.64 UR6, c[0x0][0x208] ;  /* 0x0000820000067ab9 */ /* 0x000fe20000000a00 */
[----:B------:R-:W-:Y:S02]  /*0030*/  CS2R R8, SRZ ;  /* 0x0000000000087805 */ /* 0x000fe4000001ff00 */
[----:B------:R-:W-:Y:S01]  /*0040*/  CS2R R10, SRZ ;  /* 0x00000000000a7805 */ /* 0x000fe2000001ff00 */
[----:B------:R-:W2:Y:S01]  /*0050*/  S2R R24, SR_TID.X ;  /* 0x0000000000187919 */ /* 0x000ea20000002100 */
[----:B------:R-:W-:Y:S02]  /*0060*/  CS2R R20, SRZ ;  /* 0x0000000000147805 */ /* 0x000fe4000001ff00 */
[----:B------:R-:W-:Y:S01]  /*0070*/  CS2R R22, SRZ ;  /* 0x0000000000167805 */ /* 0x000fe2000001ff00 */
[----:B------:R-:W3:Y:S01]  /*0080*/  S2R R25, SR_CTAID.X ;  /* 0x0000000000197919 */ /* 0x000ee20000002500 */
[----:B-1----:R-:W-:-:S02]  /*0090*/  IMAD.SHL.U32 R28, R28, 0x40, RZ ;  /* 0x000000401c1c7824 */ /* 0x002fc400078e00ff */
[----:B--2---:R-:W-:Y:S01]  /*00a0*/  IMAD.SHL.U32 R3, R24, 0x4, RZ ;  /* 0x0000000418037824 */ /* 0x004fe200078e00ff */
[----:B------:R-:W-:Y:S01]  /*00b0*/  SHF.R.U32.HI R0, RZ, 0x4, R24 ;  /* 0x00000004ff007819 */ /* 0x000fe20000011618 */
[----:B---3--:R-:W-:-:S03]  /*00c0*/  IMAD.SHL.U32 R25, R25, 0x40, RZ ;  /* 0x0000004019197824 */ /* 0x008fc600078e00ff */
[----:B------:R-:W-:Y:S02]  /*00d0*/  LOP3.LUT R3, R28, 0x3c, R3, 0xf8, !PT ;  /* 0x0000003c1c037812 */ /* 0x000fe400078ef803 */
[----:B------:R-:W-:Y:S02]  /*00e0*/  SGXT.U32 R0, R0, 0x4 ;  /* 0x000000040000781a */ /* 0x000fe40000000000 */
[C---:B------:R-:W-:Y:S01]  /*00f0*/  ISETP.GE.AND P0, PT, R3.reuse, 0x300, PT ;  /* 0x000003000300780c */ /* 0x040fe20003f06270 */
[----:B------:R-:W-:Y:S01]  /*0100*/  IMAD.HI R2, R3, 0x2aaaaaab, RZ ;  /* 0x2aaaaaab03027827 */ /* 0x000fe200078e02ff */
[----:B------:R-:W-:Y:S02]  /*0110*/  LOP3.LUT R6, R25, 0x10, R0, 0xfe, !PT ;  /* 0x0000001019067812 */ /* 0x000fe400078efe00 */
[----:B------:R-:W-:Y:S02]  /*0120*/  LOP3.LUT R7, R25, 0x30, R0, 0xfe, !PT ;  /* 0x0000003019077812 */ /* 0x000fe400078efe00 */
[----:B------:R-:W-:-:S02]  /*0130*/  SHF.R.U32.HI R5, RZ, 0x1f, R2 ;  /* 0x0000001fff057819 */ /* 0x000fc40000011602 */
[----:B------:R-:W-:Y:S02]  /*0140*/  ISETP.LT.AND P2, PT, R6, 0x3c1, !P0 ;  /* 0x000003c10600780c */ /* 0x000fe40004741270 */
[----:B------:R-:W-:Y:S02]  /*0150*/  LEA.HI.SX32 R2, R2, R5, 0x1b ;  /* 0x0000000502027211 */ /* 0x000fe400078fdaff */
[----:B------:R-:W-:Y:S01]  /*0160*/  LOP3.LUT R6, R25, 0x20, R0, 0xfe, !PT ;  /* 0x0000002019067812 */ /* 0x000fe200078efe00 */
[----:B------:R-:W1:Y:S01]  /*0170*/  LDC.64 R4, c[0x0][0x210] ;  /* 0x00008400ff047b82 */ /* 0x000e620000000a00 */
[----:B------:R-:W-:Y:S01]  /*0180*/  LOP3.LUT R0, R25, R0, RZ, 0xfc, !PT ;  /* 0x0000000019007212 */ /* 0x000fe200078efcff */
[----:B------:R-:W-:Y:S01]  /*0190*/  IMAD R29, R2, -0xc0, R3 ;  /* 0xffffff40021d7824 */ /* 0x000fe200078e0203 */
[----:B------:R-:W-:Y:S02]  /*01a0*/  ISETP.LT.AND P3, PT, R6, 0x3c1, !P0 ;  /* 0x000003c10600780c */ /* 0x000fe40004761270 */
[----:B------:R-:W-:Y:S01]  /*01b0*/  ISETP.LT.AND P1, PT, R0, 0x3c1, !P0 ;  /* 0x000003c10000780c */ /* 0x000fe20004721270 */
[----:B------:R-:W-:Y:S01]  /*01c0*/  IMAD R3, R2, 0x2d0c0, R29 ;  /* 0x0002d0c002037824 */ /* 0x000fe200078e021d */
[----:B------:R-:W-:-:S03]  /*01d0*/  ISETP.LT.AND P4, PT, R7, 0x3c1, !P0 ;  /* 0x000003c10700780c */ /* 0x000fc60004781270 */
[----:B------:R-:W-:Y:S02]  /*01e0*/  IMAD R17, R0, 0xc0, R3 ;  /* 0x000000c000117824 */ /* 0x000fe400078e0203 */
[----:B------:R-:W2:Y:S02]  /*01f0*/  LDC.64 R2, c[0x0][0x218] ;  /* 0x00008600ff027b82 */ /* 0x000ea40000000a00 */
[C---:B------:R-:W-:Y:S02]  /*0200*/  VIADD R19, R17.reuse, 0xc00 ;  /* 0x00000c0011137836 */ /* 0x040fe40000000000 */
[C---:B------:R-:W-:Y:S02]  /*0210*/  VIADD R27, R17.reuse, 0x1800 ;  /* 0x00001800111b7836 */ /* 0x040fe40000000000 */
[----:B------:R-:W-:Y:S01]  /*0220*/  VIADD R31, R17, 0x2400 ;  /* 0x00002400111f7836 */ /* 0x000fe20000000000 */
[----:B------:R-:W-:Y:S02]  /*0230*/  LOP3.LUT R0, R25, 0x3f, R24, 0xf8, !PT ;  /* 0x0000003f19007812 */ /* 0x000fe400078ef818 */
[----:B------:R-:W-:-:S02]  /*0240*/  SHF.R.U32.HI R25, RZ, 0x6, R24 ;  /* 0x00000006ff197819 */ /* 0x000fc40000011618 */
[----:B------:R-:W-:Y:S01]  /*0250*/  CS2R R6, SRZ ;  /* 0x0000000000067805 */ /* 0x000fe2000001ff00 */
[----:B-1----:R-:W-:-:S04]  /*0260*/  IMAD.WIDE R16, R17, 0x4, R4 ;  /* 0x0000000411107825 */ /* 0x002fc800078e0204 */
[----:B--2---:R-:W-:Y:S01]  /*0270*/  IMAD.WIDE R32, R29, 0x4, R2 ;  /* 0x000000041d207825 */ /* 0x004fe200078e0202 */
[----:B------:R-:W-:Y:S01]  /*0280*/  SGXT.U32 R25, R25, 0x2 ;  /* 0x000000021919781a */ /* 0x000fe20000000000 */
[----:B------:R-:W1:Y:S01]  /*0290*/  LDC.64 R2, c[0x0][0x220] ;  /* 0x00008800ff027b82 */ /* 0x000e620000000a00 */
[----:B------:R-:W2:Y:S01]  /*02a0*/  @P1 LDG.E.EL.128 R8, desc[UR6][R16.64] ;  /* 0x0000000610081981 */ /* 0x000ea2000c2e1d00 */
[----:B------:R-:W-:-:S04]  /*02b0*/  IMAD.WIDE R18, R19, 0x4, R4 ;  /* 0x0000000413127825 */ /* 0x000fc800078e0204 */
[----:B------:R-:W-:-:S04]  /*02c0*/  IMAD.WIDE R26, R27, 0x4, R4 ;  /* 0x000000041b1a7825 */ /* 0x000fc800078e0204 */
[----:B------:R-:W-:Y:S01]  /*02d0*/  IMAD.WIDE R30, R31, 0x4, R4 ;  /* 0x000000041f1e7825 */ /* 0x000fe200078e0204 */
[----:B------:R-:W-:Y:S02]  /*02e0*/  CS2R R4, SRZ ;  /* 0x0000000000047805 */ /* 0x000fe4000001ff00 */
[----:B------:R-:W-:Y:S02]  /*02f0*/  LOP3.LUT R28, R25, R28, RZ, 0xfc, !PT ;  /* 0x0000001c191c7212 */ /* 0x000fe400078efcff */
[----:B------:R-:W-:Y:S01]  /*0300*/  CS2R R24, SRZ ;  /* 0x0000000000187805 */ /* 0x000fe2000001ff00 */
[----:B------:R-:W3:Y:S04]  /*0310*/  @P2 LDG.E.EL.128 R20, desc[UR6][R18.64] ;  /* 0x0000000612142981 */ /* 0x000ee8000c2e1d00 */
[----:B------:R4:W5:Y:S01]  /*0320*/  @P3 LDG.E.EL.128 R4, desc[UR6][R26.64] ;  /* 0x000000061a043981 */ /* 0x000962000c2e1d00 */
[----:B-1----:R-:W-:Y:S01]  /*0330*/  IMAD.WIDE R2, R29, 0x4, R2 ;  /* 0x000000041d027825 */ /* 0x002fe200078e0202 */
[----:B0---4-:R-:W-:-:S02]  /*0340*/  CS2R R26, SRZ ;  /* 0x00000000001a7805 */ /* 0x011fc4000001ff00 */
[----:B------:R-:W-:Y:S02]  /*0350*/  CS2R R12, SRZ ;  /* 0x00000000000c7805 */ /* 0x000fe4000001ff00 */
[----:B------:R-:W-:Y:S02]  /*0360*/  CS2R R14, SRZ ;  /* 0x00000000000e7805 */ /* 0x000fe4000001ff00 */
[----:B------:R-:W-:Y:S02]  /*0370*/  CS2R R16, SRZ ;  /* 0x0000000000107805 */ /* 0x000fe4000001ff00 */
[----:B------:R-:W-:Y:S01]  /*0380*/  CS2R R18, SRZ ;  /* 0x0000000000127805 */ /* 0x000fe2000001ff00 */
[----:B------:R0:W4:Y:S04]  /*0390*/  @!P0 LDG.E.EL.128 R24, desc[UR6][R2.64] ;  /* 0x0000000602188981 */ /* 0x000128000c2e1d00 */
[----:B------:R-:W2:Y:S04]  /*03a0*/  @P4 LDG.E.EL.128 R12, desc[UR6][R30.64] ;  /* 0x000000061e0c4981 */ /* 0x000ea8000c2e1d00 */
[----:B------:R-:W2:Y:S01]  /*03b0*/  @!P0 LDG.E.EL.128 R16, desc[UR6][R32.64] ;  /* 0x0000000620108981 */ /* 0x000ea2000c2e1d00 */
[----:B0-----:R-:W-:-:S02]  /*03c0*/  IMAD.MOV.U32 R2, RZ, RZ, 0x3e800000 ;  /* 0x3e800000ff027424 */ /* 0x001fc400078e00ff */
[----:B----4-:R-:W-:Y:S01]  /*03d0*/  FADD R24, R24, 9.9999997473787516356e-06 ;  /* 0x3727c5ac18187421 */ /* 0x010fe20000000000 */
[----:B------:R-:W-:-:S05]  /*03e0*/  FADD R27, R27, 9.9999997473787516356e-06 ;  /* 0x3727c5ac1b1b7421 */ /* 0x000fca0000000000 */
[----:B------:R-:W0:Y:S01]  /*03f0*/  MUFU.SQRT R24, R24 ;  /* 0x0000001800187308 */ /* 0x000e220000002000 */
[C---:B--2---:R-:W-:Y:S01]  /*0400*/  FADD R8, -R16.reuse, R8 ;  /* 0x0000000810087221 */ /* 0x044fe20000000100 */
[C---:B---3--:R-:W-:Y:S01]  /*0410*/  FADD R20, -R16.reuse, R20 ;  /* 0x0000001410147221 */ /* 0x048fe20000000100 */
[C---:B-----5:R-:W-:Y:S01]  /*0420*/  FADD R4, -R16.reuse, R4 ;  /* 0x0000000410047221 */ /* 0x060fe20000000100 */
[----:B------:R-:W-:Y:S01]  /*0430*/  FADD R12, -R16, R12 ;  /* 0x0000000c100c7221 */ /* 0x000fe20000000100 */
[C---:B------:R-:W-:Y:S01]  /*0440*/  FADD R10, -R18.reuse, R10 ;  /* 0x0000000a120a7221 */ /* 0x040fe20000000100 */
[C---:B------:R-:W-:Y:S01]  /*0450*/  FADD R16, -R18.reuse, R22 ;  /* 0x0000001612107221 */ /* 0x040fe20000000100 */
[C---:B------:R-:W-:Y:S01]  /*0460*/  FADD R6, -R18.reuse, R6 ;  /* 0x0000000612067221 */ /* 0x040fe20000000100 */
[----:B------:R-:W-:Y:S02]  /*0470*/  FADD R18, -R18, R14 ;  /* 0x0000000e12127221 */ /* 0x000fe40000000100 */
[----:B------:R-:W1:Y:S01]  /*0480*/  MUFU.SQRT R14, R27 ;  /* 0x0000001b000e7308 */ /* 0x000e620000002000 */
[----:B------:R-:W-:Y:S01]  /*0490*/  FADD R26, R26, 9.9999997473787516356e-06 ;  /* 0x3727c5ac1a1a7421 */ /* 0x000fe20000000000 */
[C---:B------:R-:W-:Y:S01]  /*04a0*/  FADD R9, -R17.reuse, R9 ;  /* 0x0000000911097221 */ /* 0x040fe20000000100 */
[C---:B------:R-:W-:Y:S01]  /*04b0*/  FADD R21, -R17.reuse, R21 ;  /* 0x0000001511157221 */ /* 0x040fe20000000100 */
[C---:B------:R-:W-:Y:S01]  /*04c0*/  FADD R5, -R17.reuse, R5 ;  /* 0x0000000511057221 */ /* 0x040fe20000000100 */
[----:B------:R-:W-:Y:S01]  /*04d0*/  FADD R13, -R17, R13 ;  /* 0x0000000d110d7221 */ /* 0x000fe20000000100 */
[----:B0-----:R-:W-:-:S02]  /*04e0*/  FSETP.GT.AND P6, PT, R24, 8.50705917302346158658e+37, PT ;  /* 0x7e8000001800780b */ /* 0x001fc40003fc4000 */
[----:B------:R-:W0:Y:S01]  /*04f0*/  MUFU.SQRT R17, R26 ;  /* 0x0000001a00117308 */ /* 0x000e220000002000 */
[----:B------:R-:W-:Y:S01]  /*0500*/  FADD R25, R25, 9.9999997473787516356e-06 ;  /* 0x3727c5ac19197421 */ /* 0x000fe20000000000 */
[----:B------:R-:W-:Y:S02]  /*0510*/  FSETP.GEU.AND P1, PT, R24, 1.175494350822287508e-38, PT ;  /* 0x008000001800780b */ /* 0x000fe40003f2e000 */
[----:B-1----:R-:W-:-:S04]  /*0520*/  FSETP.GT.AND P4, PT, R14, 8.50705917302346158658e+37, PT ;  /* 0x7e8000000e00780b */ /* 0x002fc80003f84000 */
[----:B------:R-:W1:Y:S01]  /*0530*/  MUFU.SQRT R25, R25 ;  /* 0x0000001900197308 */ /* 0x000e620000002000 */
[----:B------:R-:W-:Y:S02]  /*0540*/  FSETP.GEU.AND P5, PT, R14, 1.175494350822287508e-38, PT ;  /* 0x008000000e00780b */ /* 0x000fe40003fae000 */
[----:B------:R-:W-:Y:S01]  /*0550*/  FSEL R30, R2, 1, P6 ;  /* 0x3f800000021e7808 */ /* 0x000fe20003000000 */
[----:B------:R-:W-:Y:S01]  /*0560*/  @P6 FMUL R24, R24, 0.25 ;  /* 0x3e80000018186820 */ /* 0x000fe20000400000 */
[----:B0-----:R-:W-:-:S03]  /*0570*/  FSETP.GT.AND P6, PT, R17, 8.50705917302346158658e+37, PT ;  /* 0x7e8000001100780b */ /* 0x001fc60003fc4000 */
[----:B------:R-:W-:Y:S01]  /*0580*/  @!P1 FMUL R24, R24, 16777216 ;  /* 0x4b80000018189820 */ /* 0x000fe20000400000 */
[----:B------:R-:W-:Y:S01]  /*0590*/  @!P1 FMUL R30, R30, 16777216 ;  /* 0x4b8000001e1e9820 */ /* 0x000fe20000400000 */
[----:B------:R-:W-:Y:S01]  /*05a0*/  FSETP.GEU.AND P1, PT, R17, 1.175494350822287508e-38, PT ;  /* 0x008000001100780b */ /* 0x000fe20003f2e000 */
[----:B------:R-:W-:Y:S01]  /*05b0*/  @P4 FMUL R14, R14, 0.25 ;  /* 0x3e8000000e0e4820 */ /* 0x000fe20000400000 */
[----:B-1----:R-:W-:-:S03]  /*05c0*/  FSETP.GT.AND P2, PT, R25, 8.50705917302346158658e+37, PT ;  /* 0x7e8000001900780b */ /* 0x002fc60003f44000 */
[----:B------:R-:W-:Y:S01]  /*05d0*/  @!P5 FMUL R14, R14, 16777216 ;  /* 0x4b8000000e0ed820 */ /* 0x000fe20000400000 */
[----:B------:R-:W-:Y:S02]  /*05e0*/  FSETP.GEU.AND P3, PT, R25, 1.175494350822287508e-38, PT ;  /* 0x008000001900780b */ /* 0x000fe40003f6e000 */
[----:B------:R-:W-:-:S03]  /*05f0*/  @P6 FMUL R17, R17, 0.25 ;  /* 0x3e80000011116820 */ /* 0x000fc60000400000 */
[----:B------:R-:W0:Y:S01]  /*0600*/  MUFU.RCP R14, R14 ;  /* 0x0000000e000e7308 */ /* 0x000e220000001000 */
[C---:B------:R-:W-:Y:S01]  /*0610*/  FADD R11, -R19.reuse, R11 ;  /* 0x0000000b130b7221 */ /* 0x040fe20000000100 */
[C---:B------:R-:W-:Y:S01]  /*0620*/  FADD R22, -R19.reuse, R23 ;  /* 0x0000001713167221 */ /* 0x040fe20000000100 */
[----:B------:R-:W-:Y:S01]  /*0630*/  FADD R7, -R19, R7 ;  /* 0x0000000713077221 */ /* 0x000fe20000000100 */
[----:B------:R-:W-:Y:S01]  /*0640*/  @!P1 FMUL R17, R17, 16777216 ;  /* 0x4b80000011119820 */ /* 0x000fe20000400000 */
[----:B------:R-:W-:Y:S01]  /*0650*/  FADD R19, -R19, R15 ;  /* 0x0000000f13137221 */ /* 0x000fe20000000100 */
[----:B------:R-:W-:Y:S01]  /*0660*/  FSEL R15, R2, 1, P4 ;  /* 0x3f800000020f7808 */ /* 0x000fe20002000000 */
[----:B------:R-:W-:-:S03]  /*0670*/  @P2 FMUL R25, R25, 0.25 ;  /* 0x3e80000019192820 */ /* 0x000fc60000400000 */
[----:B------:R-:W1:Y:S01]  /*0680*/  MUFU.RCP R17, R17 ;  /* 0x0000001100117308 */ /* 0x000e620000001000 */
[----:B------:R-:W-:Y:S01]  /*0690*/  @!P5 FMUL R15, R15, 16777216 ;  /* 0x4b8000000f0fd820 */ /* 0x000fe20000400000 */
[----:B------:R-:W-:-:S03]  /*06a0*/  @!P3 FMUL R25, R25, 16777216 ;  /* 0x4b8000001919b820 */ /* 0x000fc60000400000 */
[----:B0-----:R-:W-:Y:S01]  /*06b0*/  FMUL R26, R14, R15 ;  /* 0x0000000f0e1a7220 */ /* 0x001fe20000400000 */
[C---:B------:R-:W-:Y:S02]  /*06c0*/  FSEL R14, R2.reuse, 1, P6 ;  /* 0x3f800000020e7808 */ /* 0x040fe40003000000 */
[----:B------:R1:W0:Y:S01]  /*06d0*/  MUFU.RCP R34, R25 ;  /* 0x0000001900227308 */ /* 0x0002220000001000 */
[----:B------:R-:W-:Y:S02]  /*06e0*/  FSEL R3, R2, 1, P2 ;  /* 0x3f80000002037808 */ /* 0x000fe40001000000 */
[----:B------:R-:W-:-:S03]  /*06f0*/  @!P1 FMUL R14, R14, 16777216 ;  /* 0x4b8000000e0e9820 */ /* 0x000fc60000400000 */
[----:B------:R-:W-:Y:S01]  /*0700*/  @!P3 FMUL R3, R3, 16777216 ;  /* 0x4b8000000303b820 */ /* 0x000fe20000400000 */
[----:B-1----:R-:W-:Y:S01]  /*0710*/  FMUL R25, R17, R14 ;  /* 0x0000000e11197220 */ /* 0x002fe20000400000 */
[----:B------:R1:W2:Y:S03]  /*0720*/  MUFU.RCP R27, R24 ;  /* 0x00000018001b7308 */ /* 0x0002a60000001000 */
[----:B------:R-:W-:Y:S01]  /*0730*/  FMUL R15, R25, R6 ;  /* 0x00000006190f7220 */ /* 0x000fe20000400000 */
[----:B0-----:R-:W-:Y:S02]  /*0740*/  FMUL R34, R34, R3 ;  /* 0x0000000322227220 */ /* 0x001fe40000400000 */
[----:B------:R-:W0:Y:S01]  /*0750*/  LDC.64 R2, c[0x0][0x228] ;  /* 0x00008a00ff027b82 */ /* 0x000e220000000a00 */
[----:B-1----:R-:W-:-:S07]  /*0760*/  FMUL R24, R26, R7 ;  /* 0x000000071a187220 */ /* 0x002fce0000400000 */
[----:B------:R-:W1:Y:S01]  /*0770*/  LDC.64 R6, c[0x0][0x230] ;  /* 0x00008c00ff067b82 */ /* 0x000e620000000a00 */
[C---:B------:R-:W-:Y:S01]  /*0780*/  FMUL R14, R26.reuse, R19 ;  /* 0x000000131a0e7220 */ /* 0x040fe20000400000 */
[C---:B------:R-:W-:Y:S01]  /*0790*/  FMUL R22, R26.reuse, R22 ;  /* 0x000000161a167220 */ /* 0x040fe20000400000 */
[----:B--2---:R-:W-:Y:S01]  /*07a0*/  FMUL R27, R27, R30 ;  /* 0x0000001e1b1b7220 */ /* 0x004fe20000400000 */
[----:B------:R-:W-:Y:S01]  /*07b0*/  FMUL R26, R26, R11 ;  /* 0x0000000b1a1a7220 */ /* 0x000fe20000400000 */
[C---:B------:R-:W-:Y:S01]  /*07c0*/  FMUL R23, R25.reuse, R18 ;  /* 0x0000001219177220 */ /* 0x040fe20000400000 */
[C---:B------:R-:W-:Y:S01]  /*07d0*/  FMUL R11, R25.reuse, R16 ;  /* 0x00000010190b7220 */ /* 0x040fe20000400000 */
[----:B------:R-:W-:Y:S01]  /*07e0*/  FMUL R25, R25, R10 ;  /* 0x0000000a19197220 */ /* 0x000fe20000400000 */
[C---:B------:R-:W-:Y:S01]  /*07f0*/  FMUL R10, R34.reuse, R13 ;  /* 0x0000000d220a7220 */ /* 0x040fe20000400000 */
[C---:B------:R-:W-:Y:S01]  /*0800*/  FMUL R30, R34.reuse, R5 ;  /* 0x00000005221e7220 */ /* 0x040fe20000400000 */
[C---:B------:R-:W-:Y:S01]  /*0810*/  FMUL R32, R34.reuse, R21 ;  /* 0x0000001522207220 */ /* 0x040fe20000400000 */
[----:B------:R-:W-:Y:S01]  /*0820*/  FMUL R34, R34, R9 ;  /* 0x0000000922227220 */ /* 0x000fe20000400000 */
[C---:B------:R-:W-:Y:S01]  /*0830*/  FMUL R13, R27.reuse, R8 ;  /* 0x000000081b0d7220 */ /* 0x040fe20000400000 */
[----:B------:R-:W-:Y:S01]  /*0840*/  FMUL R31, R27, R4 ;  /* 0x000000041b1f7220 */ /* 0x000fe20000400000 */
[----:B------:R-:W-:-:S02]  /*0850*/  CS2R R16, SRZ ;  /* 0x0000000000107805 */ /* 0x000fc4000001ff00 */
[----:B------:R-:W-:Y:S02]  /*0860*/  CS2R R18, SRZ ;  /* 0x0000000000127805 */ /* 0x000fe4000001ff00 */
[----:B------:R-:W-:Y:S01]  /*0870*/  CS2R R4, SRZ ;  /* 0x0000000000047805 */ /* 0x000fe2000001ff00 */
[----:B0-----:R-:W-:-:S05]  /*0880*/  IMAD.WIDE R2, R29, 0x4, R2 ;  /* 0x000000041d027825 */ /* 0x001fca00078e0202 */
[----:B------:R0:W2:Y:S01]  /*0890*/  @!P0 LDG.E.EL.128 R16, desc[UR6][R2.64] ;  /* 0x0000000602108981 */ /* 0x0000a2000c2e1d00 */
[----:B-1----:R-:W-:Y:S01]  /*08a0*/  IMAD.WIDE R8, R29, 0x4, R6 ;  /* 0x000000041d087825 */ /* 0x002fe200078e0206 */
[----:B------:R-:W-:-:S06]  /*08b0*/  CS2R R6, SRZ ;  /* 0x0000000000067805 */ /* 0x000fcc000001ff00 */
[----:B------:R-:W2:Y:S01]  /*08c0*/  @!P0 LDG.E.EL.128 R4, desc[UR6][R8.64] ;  /* 0x0000000608048981 */ /* 0x000ea2000c2e1d00 */
[----:B0-----:R-:W0:Y:S01]  /*08d0*/  S2R R3, SR_TID.X ;  /* 0x0000000000037919 */ /* 0x001e220000002100 */
[----:B------:R-:W1:Y:S01]  /*08e0*/  S2UR UR5, SR_CgaCtaId ;  /* 0x00000000000579c3 */ /* 0x000e620000008800 */
[C---:B------:R-:W-:Y:S01]  /*08f0*/  FMUL R33, R27.reuse, R20 ;  /* 0x000000141b217220 */ /* 0x040fe20000400000 */
[----:B------:R-:W-:Y:S01]  /*0900*/  FMUL R21, R27, R12 ;  /* 0x0000000c1b157220 */ /* 0x000fe20000400000 */
[----:B------:R-:W-:Y:S02]  /*0910*/  UMOV UR4, 0x400 ;  /* 0x0000040000047882 */ /* 0x000fe40000000000 */
[----:B-1----:R-:W-:Y:S01]  /*0920*/  UPRMT UR4, UR5, 0x654, UR4 ;  /* 0x0000065405047896 */ /* 0x002fe20008000004 */
[----:B------:R-:W-:-:S04]  /*0930*/  ISETP.GE.AND P0, PT, R0, 0x3c1, PT ;  /* 0x000003c10000780c */ /* 0x000fc80003f06270 */
[----:B------:R-:W-:Y:S01]  /*0940*/  ISETP.LT.AND P6, PT, R28, 0x300, !P0 ;  /* 0x000003001c00780c */ /* 0x000fe200047c1270 */
[-CC-:B--2---:R-:W-:Y:S01]  /*0950*/  FFMA R13, R13, R16.reuse, R4.reuse ;  /* 0x000000100d0d7223 */ /* 0x184fe20000000004 */
[-CC-:B------:R-:W-:Y:S01]  /*0960*/  FFMA R12, R33, R16.reuse, R4.reuse ;  /* 0x00000010210c7223 */ /* 0x180fe20000000004 */
[-CC-:B------:R-:W-:Y:S01]  /*0970*/  FFMA R2, R31, R16.reuse, R4.reuse ;  /* 0x000000101f027223 */ /* 0x180fe20000000004 */
[----:B------:R-:W-:Y:S01]  /*0980*/  FFMA R4, R21, R16, R4 ;  /* 0x0000001015047223 */ /* 0x000fe20000000004 */
[-CC-:B------:R-:W-:Y:S01]  /*0990*/  FFMA R34, R34, R17.reuse, R5.reuse ;  /* 0x0000001122227223 */ /* 0x180fe20000000005 */
[-CC-:B------:R-:W-:Y:S01]  /*09a0*/  FFMA R32, R32, R17.reuse, R5.reuse ;  /* 0x0000001120207223 */ /* 0x180fe20000000005 */
[-CC-:B------:R-:W-:Y:S01]  /*09b0*/  FFMA R30, R30, R17.reuse, R5.reuse ;  /* 0x000000111e1e7223 */ /* 0x180fe20000000005 */
[----:B------:R-:W-:Y:S01]  /*09c0*/  FFMA R10, R10, R17, R5 ;  /* 0x000000110a0a7223 */ /* 0x000fe20000000005 */
[-CC-:B------:R-:W-:Y:S01]  /*09d0*/  FFMA R25, R25, R18.reuse, R6.reuse ;  /* 0x0000001219197223 */ /* 0x180fe20000000006 */
[-CC-:B------:R-:W-:Y:S01]  /*09e0*/  FFMA R11, R11, R18.reuse, R6.reuse ;  /* 0x000000120b0b7223 */ /* 0x180fe20000000006 */
[-CC-:B------:R-:W-:Y:S01]  /*09f0*/  FFMA R16, R15, R18.reuse, R6.reuse ;  /* 0x000000120f107223 */ /* 0x180fe20000000006 */
[----:B------:R-:W-:Y:S01]  /*0a00*/  FFMA R23, R23, R18, R6 ;  /* 0x0000001217177223 */ /* 0x000fe20000000006 */
[----:B0-----:R-:W-:Y:S01]  /*0a10*/  IMAD.SHL.U32 R5, R3, 0x100, RZ ;  /* 0x0000010003057824 */ /* 0x001fe200078e00ff */
[----:B------:R-:W-:-:S04]  /*0a20*/  SHF.R.U32.HI R18, RZ, 0x4, R3 ;  /* 0x00000004ff127819 */ /* 0x000fc80000011603 */
[----:B------:R-:W-:Y:S02]  /*0a30*/  SGXT.U32 R18, R18, 0x4 ;  /* 0x000000041212781a */ /* 0x000fe40000000000 */
[----:B------:R-:W-:-:S04]  /*0a40*/  LOP3.LUT R5, R5, 0xf00, RZ, 0xc0, !PT ;  /* 0x00000f0005057812 */ /* 0x000fc800078ec0ff */
[C---:B------:R-:W-:Y:S02]  /*0a50*/  LOP3.LUT R18, R5.reuse, R18, RZ, 0xfc, !PT ;  /* 0x0000001205127212 */ /* 0x040fe400078efcff */
[C---:B------:R-:W-:Y:S02]  /*0a60*/  LEA.HI R21, R5.reuse, UR4, RZ, 0x1c ;  /* 0x0000000405157c11 */ /* 0x040fe4000f8fe0ff */
[C---:B------:R-:W-:Y:S02]  /*0a70*/  LOP3.LUT R6, R5.reuse, 0x40, RZ, 0xfc, !PT ;  /* 0x0000004005067812 */ /* 0x040fe400078efcff */
[C---:B------:R-:W-:Y:S02]  /*0a80*/  LOP3.LUT R8, R5.reuse, 0x80, RZ, 0xfc, !PT ;  /* 0x0000008005087812 */ /* 0x040fe400078efcff */
[----:B------:R-:W-:Y:S02]  /*0a90*/  LOP3.LUT R9, R5, 0xc0, RZ, 0xfc, !PT ;  /* 0x000000c005097812 */ /* 0x000fe400078efcff */
[----:B------:R-:W-:Y:S01]  /*0aa0*/  LOP3.LUT R5, R28, 0x38, RZ, 0xfc, !PT ;  /* 0x000000381c057812 */ /* 0x000fe200078efcff */
[-CC-:B------:R-:W-:Y:S01]  /*0ab0*/  FFMA R26, R26, R19.reuse, R7.reuse ;  /* 0x000000131a1a7223 */ /* 0x180fe20000000007 */
[-CC-:B------:R-:W-:Y:S01]  /*0ac0*/  FFMA R22, R22, R19.reuse, R7.reuse ;  /* 0x0000001316167223 */ /* 0x180fe20000000007 */
[-CC-:B------:R-:W-:Y:S01]  /*0ad0*/  FFMA R20, R24, R19.reuse, R7.reuse ;  /* 0x0000001318147223 */ /* 0x180fe20000000007 */
[----:B------:R-:W-:Y:S01]  /*0ae0*/  FFMA R14, R14, R19, R7 ;  /* 0x000000130e0e7223 */ /* 0x000fe20000000007 */
[----:B------:R-:W-:Y:S01]  /*0af0*/  LEA.HI R7, R6, UR4, RZ, 0x1c ;  /* 0x0000000406077c11 */ /* 0x000fe2000f8fe0ff */
[----:B------:R-:W-:-:S04]  /*0b00*/  IMAD.HI R6, R5, 0x2aaaaaab, RZ ;  /* 0x2aaaaaab05067827 */ /* 0x000fc800078e02ff */
[----:B------:R-:W-:Y:S01]  /*0b10*/  IMAD R24, R18, 0x4, R7 ;  /* 0x0000000412187824 */ /* 0x000fe200078e0207 */
[----:B------:R-:W-:-:S04]  /*0b20*/  SHF.R.U32.HI R7, RZ, 0x1f, R6 ;  /* 0x0000001fff077819 */ /* 0x000fc80000011606 */
[----:B------:R-:W-:-:S05]  /*0b30*/  LEA.HI.SX32 R6, R6, R7, 0x1b ;  /* 0x0000000706067211 */ /* 0x000fca00078fdaff */
[----:B------:R-:W-:Y:S01]  /*0b40*/  IMAD R7, R6, -0xc0, R5 ;  /* 0xffffff4006077824 */ /* 0x000fe200078e0205 */
[----:B------:R-:W-:-:S03]  /*0b50*/  ISETP.LT.AND P2, PT, R5, 0x300, !P0 ;  /* 0x000003000500780c */ /* 0x000fc60004741270 */
[----:B------:R-:W-:-:S04]  /*0b60*/  IMAD R7, R7, 0x3c1, R0 ;  /* 0x000003c107077824 */ /* 0x000fc800078e0200 */
[----:B------:R-:W-:Y:S01]  /*0b70*/  IMAD R5, R6, 0x168600, R7 ;  /* 0x0016860006057824 */ /* 0x000fe200078e0207 */
[----:B------:R-:W-:-:S05]  /*0b80*/  LOP3.LUT R6, R28, 0x34, RZ, 0xfc, !PT ;  /* 0x000000341c067812 */ /* 0x000fca00078efcff */
[----:B------:R-:W-:Y:S01]  /*0b90*/  IMAD.HI R7, R6, 0x2aaaaaab, RZ ;  /* 0x2aaaaaab06077827 */ /* 0x000fe200078e02ff */
[----:B------:R-:W-:-:S04]  /*0ba0*/  LEA.HI R17, R8, UR4, RZ, 0x1c ;  /* 0x0000000408117c11 */ /* 0x000fc8000f8fe0ff */
[----:B------:R-:W-:Y:S02]  /*0bb0*/  SHF.R.U32.HI R8, RZ, 0x1f, R7 ;  /* 0x0000001fff087819 */ /* 0x000fe40000011607 */
[----:B------:R-:W-:Y:S02]  /*0bc0*/  LEA.HI R9, R9, UR4, RZ, 0x1c ;  /* 0x0000000409097c11 */ /* 0x000fe4000f8fe0ff */
[----:B------:R-:W-:Y:S01]  /*0bd0*/  LEA.HI.SX32 R7, R7, R8, 0x1b ;  /* 0x0000000807077211 */ /* 0x000fe200078fdaff */
[C---:B------:R-:W-:Y:S01]  /*0be0*/  IMAD R21, R18.reuse, 0x4, R21 ;  /* 0x0000000412157824 */ /* 0x040fe200078e0215 */
[----:B------:R-:W-:Y:S01]  /*0bf0*/  FSETP.GEU.AND P1, PT, R13, RZ, PT ;  /* 0x000000ff0d00720b */ /* 0x000fe20003f2e000 */
[C---:B------:R-:W-:Y:S02]  /*0c00*/  IMAD R17, R18.reuse, 0x4, R17 ;  /* 0x0000000412117824 */ /* 0x040fe400078e0211 */
[----:B------:R-:W-:Y:S02]  /*0c10*/  IMAD R18, R18, 0x4, R9 ;  /* 0x0000000412127824 */ /* 0x000fe400078e0209 */
[----:B------:R-:W-:Y:S01]  /*0c20*/  IMAD R9, R7, -0xc0, R6 ;  /* 0xffffff4007097824 */ /* 0x000fe200078e0206 */
[----:B------:R-:W-:-:S02]  /*0c30*/  FSEL R36, R13, RZ, P1 ;  /* 0x000000ff0d247208 */ /* 0x000fc40000800000 */
[----:B------:R-:W-:Y:S01]  /*0c40*/  ISETP.LT.AND P1, PT, R6, 0x300, !P0 ;  /* 0x000003000600780c */ /* 0x000fe20004721270 */
[----:B------:R-:W-:Y:S01]  /*0c50*/  IMAD R8, R9, 0x3c1, R0 ;  /* 0x000003c109087824 */ /* 0x000fe200078e0200 */
[----:B------:R-:W-:-:S03]  /*0c60*/  LOP3.LUT R6, R28, 0x20, RZ, 0xfc, !PT ;  /* 0x000000201c067812 */ /* 0x000fc600078efcff */
[----:B------:R-:W-:Y:S02]  /*0c70*/  IMAD R7, R7, 0x168600, R8 ;  /* 0x0016860007077824 */ /* 0x000fe400078e0208 */
[----:B------:R-:W-:-:S05]  /*0c80*/  IMAD.HI R8, R6, 0x2aaaaaab, RZ ;  /* 0x2aaaaaab06087827 */ /* 0x000fca00078e02ff */
[----:B------:R-:W-:Y:S02]  /*0c90*/  SHF.R.U32.HI R9, RZ, 0x1f, R8 ;  /* 0x0000001fff097819 */ /* 0x000fe40000011608 */
[----:B------:R-:W-:Y:S02]  /*0ca0*/  P2R R19, PR, RZ, 0x4 ;  /* 0x00000004ff137803 */ /* 0x000fe40000000000 */
[----:B------:R-:W-:Y:S02]  /*0cb0*/  LEA.HI.SX32 R9, R8, R9, 0x1b ;  /* 0x0000000908097211 */ /* 0x000fe400078fdaff */
[C---:B------:R-:W-:Y:S02]  /*0cc0*/  FSETP.GEU.AND P2, PT, R34.reuse, RZ, PT ;  /* 0x000000ff2200720b */ /* 0x040fe40003f4e000 */
[----:B------:R-:W-:Y:S01]  /*0cd0*/  FSETP.GEU.AND P3, PT, R25, RZ, PT ;  /* 0x000000ff1900720b */ /* 0x000fe20003f6e000 */
[----:B------:R-:W-:Y:S01]  /*0ce0*/  IMAD R13, R9, -0xc0, R6 ;  /* 0xffffff40090d7824 */ /* 0x000fe200078e0206 */
[----:B------:R-:W-:-:S02]  /*0cf0*/  FSEL R15, R34, RZ, P2 ;  /* 0x000000ff220f7208 */ /* 0x000fc40001000000 */
[----:B------:R-:W-:Y:S01]  /*0d00*/  ISETP.LT.AND P2, PT, R6, 0x300, !P0 ;  /* 0x000003000600780c */ /* 0x000fe20004741270 */
[----:B------:R-:W-:Y:S01]  /*0d10*/  IMAD R6, R13, 0x3c1, R0 ;  /* 0x000003c10d067824 */ /* 0x000fe200078e0200 */
[----:B------:R-:W-:Y:S02]  /*0d20*/  FSEL R8, R25, RZ, P3 ;  /* 0x000000ff19087208 */ /* 0x000fe40001800000 */
[----:B------:R-:W-:Y:S01]  /*0d30*/  FSETP.GEU.AND P4, PT, R26, RZ, PT ;  /* 0x000000ff1a00720b */ /* 0x000fe20003f8e000 */
[----:B------:R-:W-:Y:S01]  /*0d40*/  STS [R21], R36 ;  /* 0x0000002415007388 */ /* 0x000fe20000000800 */
[C---:B------:R-:W-:Y:S01]  /*0d50*/  FSETP.GEU.AND P3, PT, R12.reuse, RZ, PT ;  /* 0x000000ff0c00720b */ /* 0x040fe20003f6e000 */
[----:B------:R-:W-:Y:S02]  /*0d60*/  IMAD R9, R9, 0x168600, R6 ;  /* 0x0016860009097824 */ /* 0x000fe400078e0206 */
[----:B------:R0:W-:Y:S01]  /*0d70*/  STS [R24+0x100], R15 ;  /* 0x0001000f18007388 */ /* 0x0001e20000000800 */
[----:B------:R-:W-:-:S02]  /*0d80*/  FSEL R34, R12, RZ, P3 ;  /* 0x000000ff0c227208 */ /* 0x000fc40001800000 */
[----:B------:R-:W-:Y:S02]  /*0d90*/  FSETP.GEU.AND P3, PT, R11, RZ, PT ;  /* 0x000000ff0b00720b */ /* 0x000fe40003f6e000 */
[----:B------:R-:W-:Y:S02]  /*0da0*/  LOP3.LUT R6, R28, 0x30, RZ, 0xfc, !PT ;  /* 0x000000301c067812 */ /* 0x000fe400078efcff */
[----:B0-----:R-:W-:Y:S02]  /*0db0*/  FSEL R15, R26, RZ, P4 ;  /* 0x000000ff1a0f7208 */ /* 0x001fe40002000000 */
[C---:B------:R-:W-:Y:S01]  /*0dc0*/  FSETP.GEU.AND P4, PT, R32.reuse, RZ, PT ;  /* 0x000000ff2000720b */ /* 0x040fe20003f8e000 */
[----:B------:R0:W-:Y:S03]  /*0dd0*/  STS [R17+0x200], R8 ;  /* 0x0002000811007388 */ /* 0x0001e60000000800 */
[----:B------:R-:W-:-:S02]  /*0de0*/  FSEL R25, R32, RZ, P4 ;  /* 0x000000ff20197208 */ /* 0x000fc40002000000 */
[----:B------:R-:W-:Y:S01]  /*0df0*/  FSEL R32, R11, RZ, P3 ;  /* 0x000000ff0b207208 */ /* 0x000fe20001800000 */
[----:B------:R-:W-:Y:S01]  /*0e00*/  IMAD.HI R11, R6, 0x2aaaaaab, RZ ;  /* 0x2aaaaaab060b7827 */ /* 0x000fe200078e02ff */
[C---:B0-----:R-:W-:Y:S02]  /*0e10*/  LOP3.LUT R8, R28.reuse, 0x2c, RZ, 0xfc, !PT ;  /* 0x0000002c1c087812 */ /* 0x041fe400078efcff */
[----:B------:R-:W-:Y:S02]  /*0e20*/  LOP3.LUT R12, R28, 0x1c, RZ, 0xfc, !PT ;  /* 0x0000001c1c0c7812 */ /* 0x000fe400078efcff */
[----:B------:R-:W-:Y:S01]  /*0e30*/  SHF.R.U32.HI R26, RZ, 0x1f, R11 ;  /* 0x0000001fff1a7819 */ /* 0x000fe2000001160b */
[----:B------:R-:W-:Y:S01]  /*0e40*/  IMAD.HI R13, R8, 0x2aaaaaab, RZ ;  /* 0x2aaaaaab080d7827 */ /* 0x000fe200078e02ff */
[----:B------:R0:W-:Y:S02]  /*0e50*/  STS [R18+0x300], R15 ;  /* 0x0003000f12007388 */ /* 0x0001e40000000800 */
[----:B------:R-:W-:-:S02]  /*0e60*/  LEA.HI.SX32 R11, R11, R26, 0x1b ;  /* 0x0000001a0b0b7211 */ /* 0x000fc400078fdaff */
[----:B------:R-:W-:Y:S01]  /*0e70*/  SHF.R.U32.HI R26, RZ, 0x1f, R13 ;  /* 0x0000001fff1a7819 */ /* 0x000fe2000001160d */
[----:B0-----:R-:W-:-:S03]  /*0e80*/  IMAD.HI R15, R12, 0x2aaaaaab, RZ ;  /* 0x2aaaaaab0c0f7827 */ /* 0x001fc600078e02ff */
[----:B------:R-:W-:Y:S02]  /*0e90*/  LEA.HI.SX32 R13, R13, R26, 0x1b ;  /* 0x0000001a0d0d7211 */ /* 0x000fe400078fdaff */
[----:B------:R-:W-:Y:S01]  /*0ea0*/  SHF.R.U32.HI R26, RZ, 0x1f, R15 ;  /* 0x0000001fff1a7819 */ /* 0x000fe2000001160f */
[----:B------:R-:W-:Y:S01]  /*0eb0*/  STS [R21+0x40], R34 ;  /* 0x0000402215007388 */ /* 0x000fe20000000800 */
[----:B------:R-:W-:Y:S02]  /*0ec0*/  FSETP.GEU.AND P4, PT, R2, RZ, PT ;  /* 0x000000ff0200720b */ /* 0x000fe40003f8e000 */
[----:B------:R-:W-:Y:S01]  /*0ed0*/  LEA.HI.SX32 R15, R15, R26, 0x1b ;  /* 0x0000001a0f0f7211 */ /* 0x000fe200078fdaff */
[----:B------:R0:W-:Y:S01]  /*0ee0*/  STS [R24+0x140], R25 ;  /* 0x0001401918007388 */ /* 0x0001e20000000800 */
[----:B------:R-:W-:Y:S02]  /*0ef0*/  FSETP.GEU.AND P5, PT, R22, RZ, PT ;  /* 0x000000ff1600720b */ /* 0x000fe40003fae000 */
[----:B------:R-:W-:-:S02]  /*0f00*/  FSEL R2, R2, RZ, P4 ;  /* 0x000000ff02027208 */ /* 0x000fc40002000000 */
[----:B------:R-:W-:Y:S02]  /*0f10*/  FSETP.GEU.AND P4, PT, R16, RZ, PT ;  /* 0x000000ff1000720b */ /* 0x000fe40003f8e000 */
[----:B------:R-:W-:Y:S01]  /*0f20*/  ISETP.LT.AND P3, PT, R12, 0x300, !P0 ;  /* 0x000003000c00780c */ /* 0x000fe20004761270 */
[----:B0-----:R-:W-:-:S04]  /*0f30*/  IMAD R25, R15, -0xc0, R12 ;  /* 0xffffff400f197824 */ /* 0x001fc800078e020c */
[----:B------:R-:W-:Y:S01]  /*0f40*/  IMAD R12, R25, 0x3c1, R0 ;  /* 0x000003c1190c7824 */ /* 0x000fe200078e0200 */
[----:B------:R-:W-:Y:S02]  /*0f50*/  FSEL R25, R22, RZ, P5 ;  /* 0x000000ff16197208 */ /* 0x000fe40002800000 */
[----:B------:R-:W-:Y:S02]  /*0f60*/  FSETP.GEU.AND P5, PT, R30, RZ, PT ;  /* 0x000000ff1e00720b */ /* 0x000fe40003fae000 */
[----:B------:R-:W-:Y:S02]  /*0f70*/  FSEL R22, R16, RZ, P4 ;  /* 0x000000ff10167208 */ /* 0x000fe40002000000 */
[----:B------:R-:W-:Y:S01]  /*0f80*/  FSETP.GEU.AND P4, PT, R4, RZ, PT ;  /* 0x000000ff0400720b */ /* 0x000fe20003f8e000 */
[----:B------:R-:W-:Y:S01]  /*0f90*/  STS [R17+0x240], R32 ;  /* 0x0002402011007388 */ /* 0x000fe20000000800 */
[----:B------:R-:W-:Y:S01]  /*0fa0*/  FSEL R27, R30, RZ, P5 ;  /* 0x000000ff1e1b7208 */ /* 0x000fe20002800000 */
[----:B------:R-:W-:Y:S01]  /*0fb0*/  IMAD R15, R15, 0x168600, R12 ;  /* 0x001686000f0f7824 */ /* 0x000fe200078e020c */
[----:B------:R-:W-:Y:S01]  /*0fc0*/  FSEL R30, R4, RZ, P4 ;  /* 0x000000ff041e7208 */ /* 0x000fe20002000000 */
[----:B------:R0:W-:Y:S01]  /*0fd0*/  STS [R18+0x340], R25 ;  /* 0x0003401912007388 */ /* 0x0001e20000000800 */
[----:B------:R-:W-:-:S02]  /*0fe0*/  FSETP.GEU.AND P5, PT, R20, RZ, PT ;  /* 0x000000ff1400720b */ /* 0x000fc40003fae000 */
[C---:B------:R-:W-:Y:S01]  /*0ff0*/  LOP3.LUT R4, R28.reuse, 0x28, RZ, 0xfc, !PT ;  /* 0x000000281c047812 */ /* 0x040fe200078efcff */
[----:B------:R1:W-:Y:S01]  /*1000*/  STS [R21+0x80], R2 ;  /* 0x0000800215007388 */ /* 0x0003e20000000800 */
[----:B------:R-:W-:Y:S02]  /*1010*/  LOP3.LUT R12, R28, 0x24, RZ, 0xfc, !PT ;  /* 0x000000241c0c7812 */ /* 0x000fe400078efcff */
[----:B------:R-:W-:Y:S01]  /*1020*/  FSEL R29, R20, RZ, P5 ;  /* 0x000000ff141d7208 */ /* 0x000fe20002800000 */
[----:B------:R-:W-:Y:S01]  /*1030*/  STS [R24+0x180], R27 ;  /* 0x0001801b18007388 */ /* 0x000fe20000000800 */
[----:B------:R-:W-:Y:S01]  /*1040*/  FSETP.GEU.AND P5, PT, R10, RZ, PT ;  /* 0x000000ff0a00720b */ /* 0x000fe20003fae000 */
[----:B0-----:R-:W-:Y:S01]  /*1050*/  IMAD.HI R25, R4, 0x2aaaaaab, RZ ;  /* 0x2aaaaaab04197827 */ /* 0x001fe200078e02ff */
[----:B-1----:R-:W-:Y:S01]  /*1060*/  LOP3.LUT R2, R28, 0x18, RZ, 0xfc, !PT ;  /* 0x000000181c027812 */ /* 0x002fe200078efcff */
[----:B------:R0:W-:Y:S02]  /*1070*/  STS [R17+0x280], R22 ;  /* 0x0002801611007388 */ /* 0x0001e40000000800 */
[----:B------:R-:W-:Y:S01]  /*1080*/  IMAD.HI R16, R12, 0x2aaaaaab, RZ ;  /* 0x2aaaaaab0c107827 */ /* 0x000fe200078e02ff */
[----:B------:R-:W-:Y:S01]  /*1090*/  FSEL R31, R10, RZ, P5 ;  /* 0x000000ff0a1f7208 */ /* 0x000fe20002800000 */
[----:B------:R1:W-:Y:S01]  /*10a0*/  STS [R18+0x380], R29 ;  /* 0x0003801d12007388 */ /* 0x0003e20000000800 */
[----:B------:R-:W-:Y:S01]  /*10b0*/  SHF.R.U32.HI R10, RZ, 0x1f, R25 ;  /* 0x0000001fff0a7819 */ /* 0x000fe20000011619 */
[----:B0-----:R-:W-:Y:S01]  /*10c0*/  IMAD.HI R22, R2, 0x2aaaaaab, RZ ;  /* 0x2aaaaaab02167827 */ /* 0x001fe200078e02ff */
[----:B------:R-:W-:-:S02]  /*10d0*/  SHF.R.U32.HI R27, RZ, 0x1f, R16 ;  /* 0x0000001fff1b7819 */ /* 0x000fc40000011610 */
[----:B------:R-:W-:Y:S02]  /*10e0*/  FSETP.GEU.AND P4, PT, R23, RZ, PT ;  /* 0x000000ff1700720b */ /* 0x000fe40003f8e000 */
[----:B-1----:R-:W-:Y:S01]  /*10f0*/  SHF.R.U32.HI R29, RZ, 0x1f, R22 ;  /* 0x0000001fff1d7819 */ /* 0x002fe20000011616 */
[----:B------:R0:W-:Y:S01]  /*1100*/  STS [R21+0xc0], R30 ;  /* 0x0000c01e15007388 */ /* 0x0001e20000000800 */
[----:B------:R-:W-:Y:S02]  /*1110*/  LEA.HI.SX32 R25, R25, R10, 0x1b ;  /* 0x0000000a19197211 */ /* 0x000fe400078fdaff */
[----:B------:R-:W-:Y:S02]  /*1120*/  FSEL R10, R23, RZ, P4 ;  /* 0x000000ff170a7208 */ /* 0x000fe40002000000 */
[----:B------:R-:W-:Y:S02]  /*1130*/  FSETP.GEU.AND P4, PT, R14, RZ, PT ;  /* 0x000000ff0e00720b */ /* 0x000fe40003f8e000 */
[----:B0-----:R-:W-:-:S02]  /*1140*/  LEA.HI.SX32 R21, R16, R27, 0x1b ;  /* 0x0000001b10157211 */ /* 0x001fc400078fdaff */
[----:B------:R-:W-:Y:S02]  /*1150*/  LEA.HI.SX32 R27, R22, R29, 0x1b ;  /* 0x0000001d161b7211 */ /* 0x000fe400078fdaff */
[----:B------:R-:W-:Y:S02]  /*1160*/  LOP3.LUT R22, R28, 0x10, RZ, 0xfc, !PT ;  /* 0x000000101c167812 */ /* 0x000fe400078efcff */
[----:B------:R-:W-:Y:S02]  /*1170*/  FSEL R35, R14, RZ, P4 ;  /* 0x000000ff0e237208 */ /* 0x000fe40002000000 */
[----:B------:R-:W-:Y:S01]  /*1180*/  LOP3.LUT R14, R28, 0xc, RZ, 0xfc, !PT ;  /* 0x0000000c1c0e7812 */ /* 0x000fe200078efcff */
[----:B------:R-:W-:Y:S01]  /*1190*/  IMAD.HI R29, R22, 0x2aaaaaab, RZ ;  /* 0x2aaaaaab161d7827 */ /* 0x000fe200078e02ff */
[----:B------:R0:W-:Y:S01]  /*11a0*/  STS [R24+0x1c0], R31 ;  /* 0x0001c01f18007388 */ /* 0x0001e20000000800 */
[----:B------:R-:W-:Y:S02]  /*11b0*/  ISETP.LT.AND P4, PT, R2, 0x300, !P0 ;  /* 0x000003000200780c */ /* 0x000fe40004781270 */
[----:B------:R-:W-:Y:S01]  /*11c0*/  IMAD R33, R27, -0xc0, R2 ;  /* 0xffffff401b217824 */ /* 0x000fe200078e0202 */
[----:B------:R-:W-:Y:S01]  /*11d0*/  SHF.R.U32.HI R2, RZ, 0x1f, R29 ;  /* 0x0000001fff027819 */ /* 0x000fe2000001161d */
[----:B0-----:R-:W-:Y:S01]  /*11e0*/  IMAD.HI R31, R14, 0x2aaaaaab, RZ ;  /* 0x2aaaaaab0e1f7827 */ /* 0x001fe200078e02ff */
[----:B------:R-:W-:-:S02]  /*11f0*/  LOP3.LUT R24, R28, 0x8, RZ, 0xfc, !PT ;  /* 0x000000081c187812 */ /* 0x000fc400078efcff */
[----:B------:R-:W-:Y:S01]  /*1200*/  LEA.HI.SX32 R29, R29, R2, 0x1b ;  /* 0x000000021d1d7211 */ /* 0x000fe200078fdaff */
[----:B------:R-:W-:Y:S01]  /*1210*/  IMAD R16, R33, 0x3c1, R0 ;  /* 0x000003c121107824 */ /* 0x000fe200078e0200 */
[----:B------:R-:W-:Y:S01]  /*1220*/  SHF.R.U32.HI R2, RZ, 0x1f, R31 ;  /* 0x0000001fff027819 */ /* 0x000fe2000001161f */
[----:B------:R-:W-:Y:S01]  /*1230*/  IMAD.HI R33, R24, 0x2aaaaaab, RZ ;  /* 0x2aaaaaab18217827 */ /* 0x000fe200078e02ff */
[----:B------:R0:W-:Y:S02]  /*1240*/  STS [R17+0x2c0], R10 ;  /* 0x0002c00a11007388 */ /* 0x0001e40000000800 */
[----:B------:R-:W-:Y:S02]  /*1250*/  LEA.HI.SX32 R31, R31, R2, 0x1b ;  /* 0x000000021f1f7211 */ /* 0x000fe400078fdaff */
[----:B------:R-:W-:Y:S02]  /*1260*/  LOP3.LUT R2, R28, 0x4, RZ, 0xfc, !PT ;  /* 0x000000041c027812 */ /* 0x000fe400078efcff */
[----:B0-----:R-:W-:-:S04]  /*1270*/  SHF.R.U32.HI R10, RZ, 0x1f, R33 ;  /* 0x0000001fff0a7819 */ /* 0x001fc80000011621 */
[----:B------:R-:W-:Y:S01]  /*1280*/  LEA.HI.SX32 R33, R33, R10, 0x1b ;  /* 0x0000000a21217211 */ /* 0x000fe200078fdaff */
[----:B------:R-:W-:-:S05]  /*1290*/  IMAD.HI R10, R2, 0x2aaaaaab, RZ ;  /* 0x2aaaaaab020a7827 */ /* 0x000fca00078e02ff */
[----:B------:R-:W-:-:S04]  /*12a0*/  SHF.R.U32.HI R17, RZ, 0x1f, R10 ;  /* 0x0000001fff117819 */ /* 0x000fc8000001160a */
[----:B------:R-:W-:Y:S01]  /*12b0*/  LEA.HI.SX32 R17, R10, R17, 0x1b ;  /* 0x000000110a117211 */ /* 0x000fe200078fdaff */
[----:B------:R0:W-:Y:S01]  /*12c0*/  STS [R18+0x3c0], R35 ;  /* 0x0003c02312007388 */ /* 0x0001e20000000800 */
[----:B------:R-:W-:Y:S01]  /*12d0*/  BAR.SYNC.DEFER_BLOCKING 0x0 ;  /* 0x0000000000007b1d */ /* 0x000fe20000010000 */
[----:B------:R-:W-:Y:S02]  /*12e0*/  ISETP.LT.AND P5, PT, R2, 0x300, !P0 ;  /* 0x000003000200780c */ /* 0x000fe400047a1270 */
[----:B0-----:R-:W-:-:S04]  /*12f0*/  IMAD R35, R17, -0xc0, R2 ;  /* 0xffffff4011237824 */ /* 0x001fc800078e0202 */
[----:B------:R-:W-:-:S04]  /*1300*/  IMAD R2, R35, 0x3c1, R0 ;  /* 0x000003c123027824 */ /* 0x000fc800078e0200 */
[----:B------:R-:W-:Y:S02]  /*1310*/  IMAD R35, R17, 0x168600, R2 ;  /* 0x0016860011237824 */ /* 0x000fe400078e0202 */
[----:B------:R-:W-:-:S05]  /*1320*/  IMAD.HI R2, R28, 0x2aaaaaab, RZ ;  /* 0x2aaaaaab1c027827 */ /* 0x000fca00078e02ff */
[----:B------:R-:W-:-:S04]  /*1330*/  SHF.R.U32.HI R17, RZ, 0x1f, R2 ;  /* 0x0000001fff117819 */ /* 0x000fc80000011602 */
[----:B------:R-:W-:-:S05]  /*1340*/  LEA.HI.SX32 R17, R2, R17, 0x1b ;  /* 0x0000001102117211 */ /* 0x000fca00078fdaff */
[----:B------:R-:W-:-:S04]  /*1350*/  IMAD R37, R17, -0xc0, R28 ;  /* 0xffffff4011257824 */ /* 0x000fc800078e021c */
[----:B------:R-:W-:-:S04]  /*1360*/  IMAD R2, R37, 0x3c1, R0 ;  /* 0x000003c125027824 */ /* 0x000fc800078e0200 */
[----:B------:R-:W-:Y:S01]  /*1370*/  IMAD R17, R17, 0x168600, R2 ;  /* 0x0016860011117824 */ /* 0x000fe200078e0202 */
[----:B------:R-:W-:-:S04]  /*1380*/  SHF.R.U32.HI R2, RZ, 0x4, R3 ;  /* 0x00000004ff027819 */ /* 0x000fc80000011603 */
[----:B------:R-:W-:Y:S02]  /*1390*/  LOP3.LUT R2, R2, 0xc, RZ, 0xc0, !PT ;  /* 0x0000000c02027812 */ /* 0x000fe400078ec0ff */
[----:B------:R-:W-:-:S03]  /*13a0*/  LOP3.LUT R10, R3, 0xff, RZ, 0xc0, !PT ;  /* 0x000000ff030a7812 */ /* 0x000fc600078ec0ff */
[----:B------:R-:W-:-:S04]  /*13b0*/  VIADD R3, R2, UR4 ;  /* 0x0000000402037c36 */ /* 0x000fc80008000000 */
[----:B------:R-:W-:Y:S02]  /*13c0*/  IMAD R18, R10, 0x4, R3 ;  /* 0x000000040a127824 */ /* 0x000fe400078e0203 */
[----:B------:R-:W0:Y:S03]  /*13d0*/  LDC.64 R2, c[0x0][0x238] ;  /* 0x00008e00ff027b82 */ /* 0x000e260000000a00 */
[----:B------:R-:W1:Y:S01]  /*13e0*/  LDS R37, [R18] ;  /* 0x0000000012257984 */ /* 0x000e620000000800 */
[----:B------:R-:W-:Y:S01]  /*13f0*/  IMAD R27, R27, 0x168600, R16 ;  /* 0x001686001b1b7824 */ /* 0x000fe200078e0210 */
[----:B------:R-:W-:-:S05]  /*1400*/  LOP3.LUT R20, R28, 0x14, RZ, 0xfc, !PT ;  /* 0x000000141c147812 */ /* 0x000fca00078efcff */
[----:B------:R-:W-:-:S04]  /*1410*/  IMAD.HI R26, R20, 0x2aaaaaab, RZ ;  /* 0x2aaaaaab141a7827 */ /* 0x000fc800078e02ff */
[----:B0-----:R-:W-:Y:S01]  /*1420*/  IMAD.WIDE R16, R17, 0x4, R2 ;  /* 0x0000000411107825 */ /* 0x001fe200078e0202 */
[----:B------:R-:W-:-:S04]  /*1430*/  SHF.R.U32.HI R23, RZ, 0x1f, R26 ;  /* 0x0000001fff177819 */ /* 0x000fc8000001161a */
[----:B-1----:R0:W-:Y:S01]  /*1440*/  @P6 STG.E desc[UR6][R16.64], R37 ;  /* 0x0000002510006986 */ /* 0x0021e2000c101906 */
[----:B------:R-:W-:Y:S02]  /*1450*/  ISETP.NE.AND P6, PT, R19, RZ, PT ;  /* 0x000000ff1300720c */ /* 0x000fe40003fc5270 */
[----:B------:R-:W-:-:S04]  /*1460*/  LOP3.LUT R19, R10, 0x100, RZ, 0xfc, !PT ;  /* 0x000001000a137812 */ /* 0x000fc800078efcff */
[----:B------:R-:W-:-:S04]  /*1470*/  SHF.R.U32.HI R19, RZ, 0x4, R19 ;  /* 0x00000004ff137819 */ /* 0x000fc80000011613 */
[----:B------:R-:W-:Y:S02]  /*1480*/  LOP3.LUT R19, R19, 0x1c, RZ, 0xc0, !PT ;  /* 0x0000001c13137812 */ /* 0x000fe400078ec0ff */
[----:B------:R-:W-:-:S03]  /*1490*/  LEA.HI.SX32 R23, R26, R23, 0x1b ;  /* 0x000000171a177211 */ /* 0x000fc600078fdaff */
[----:B------:R-:W-:-:S04]  /*14a0*/  VIADD R19, R19, UR4 ;  /* 0x0000000413137c36 */ /* 0x000fc80008000000 */
[----:B------:R-:W-:Y:S02]  /*14b0*/  IMAD R26, R10, 0x4, R19 ;  /* 0x000000040a1a7824 */ /* 0x000fe400078e0213 */
[----:B------:R-:W-:-:S04]  /*14c0*/  IMAD.WIDE R18, R35, 0x4, R2 ;  /* 0x0000000423127825 */ /* 0x000fc800078e0202 */
[----:B------:R-:W-:Y:S01]  /*14d0*/  IMAD R35, R33, -0xc0, R24 ;  /* 0xffffff4021237824 */ /* 0x000fe200078e0218 */
[----:B------:R-:W1:Y:S03]  /*14e0*/  LDS R26, [R26+0x400] ;  /* 0x000400001a1a7984 */ /* 0x000e660000000800 */
[----:B0-----:R-:W-:-:S04]  /*14f0*/  IMAD R16, R35, 0x3c1, R0 ;  /* 0x000003c123107824 */ /* 0x001fc800078e0200 */
[----:B------:R-:W-:Y:S01]  /*1500*/  IMAD R17, R33, 0x168600, R16 ;  /* 0x0016860021117824 */ /* 0x000fe200078e0210 */
[----:B------:R-:W-:-:S04]  /*1510*/  LOP3.LUT R16, R10, 0x200, RZ, 0xfc, !PT ;  /* 0x000002000a107812 */ /* 0x000fc800078efcff */
[----:B------:R-:W-:-:S04]  /*1520*/  SHF.R.U32.HI R16, RZ, 0x4, R16 ;  /* 0x00000004ff107819 */ /* 0x000fc80000011610 */
[----:B------:R-:W-:-:S05]  /*1530*/  LOP3.LUT R16, R16, 0x2c, RZ, 0xc0, !PT ;  /* 0x0000002c10107812 */ /* 0x000fca00078ec0ff */
[----:B------:R-:W-:-:S04]  /*1540*/  VIADD R33, R16, UR4 ;  /* 0x0000000410217c36 */ /* 0x000fc80008000000 */
[----:B------:R-:W-:-:S06]  /*1550*/  IMAD R33, R10, 0x4, R33 ;  /* 0x000000040a217824 */ /* 0x000fcc00078e0221 */
[----:B------:R-:W0:Y:S04]  /*1560*/  LDS R33, [R33+0x800] ;  /* 0x0008000021217984 */ /* 0x000e280000000800 */
[----:B-1----:R1:W-:Y:S01]  /*1570*/  @P5 STG.E desc[UR6][R18.64], R26 ;  /* 0x0000001a12005986 */ /* 0x0023e2000c101906 */
[----:B------:R-:W-:Y:S01]  /*1580*/  ISETP.LT.AND P5, PT, R24, 0x300, !P0 ;  /* 0x000003001800780c */ /* 0x000fe200047a1270 */
[----:B------:R-:W-:-:S04]  /*1590*/  IMAD.WIDE R16, R17, 0x4, R2 ;  /* 0x0000000411107825 */ /* 0x000fc800078e0202 */
[----:B-1----:R-:W-:-:S08]  /*15a0*/  IMAD R19, R31, -0xc0, R14 ;  /* 0xffffff401f137824 */ /* 0x002fd000078e020e */
[----:B0-----:R-:W-:Y:S01]  /*15b0*/  @P5 STG.E desc[UR6][R16.64], R33 ;  /* 0x0000002110005986 */ /* 0x001fe2000c101906 */
[----:B------:R-:W-:Y:S01]  /*15c0*/  ISETP.LT.AND P5, PT, R14, 0x300, !P0 ;  /* 0x000003000e00780c */ /* 0x000fe200047a1270 */
[----:B------:R-:W-:-:S04]  /*15d0*/  IMAD R14, R19, 0x3c1, R0 ;  /* 0x000003c1130e7824 */ /* 0x000fc800078e0200 */
[----:B------:R-:W-:Y:S01]  /*15e0*/  IMAD R31, R31, 0x168600, R14 ;  /* 0x001686001f1f7824 */ /* 0x000fe200078e020e */
[----:B------:R-:W-:-:S04]  /*15f0*/  LOP3.LUT R14, R10, 0x300, RZ, 0xfc, !PT ;  /* 0x000003000a0e7812 */ /* 0x000fc800078efcff */
[----:B------:R-:W-:-:S04]  /*1600*/  SHF.R.U32.HI R14, RZ, 0x4, R14 ;  /* 0x00000004ff0e7819 */ /* 0x000fc8000001160e */
[----:B------:R-:W-:-:S05]  /*1610*/  LOP3.LUT R14, R14, 0x3c, RZ, 0xc0, !PT ;  /* 0x0000003c0e0e7812 */ /* 0x000fca00078ec0ff */
[----:B------:R-:W-:-:S04]  /*1620*/  VIADD R19, R14, UR4 ;  /* 0x000000040e137c36 */ /* 0x000fc80008000000 */
[----:B------:R-:W-:Y:S02]  /*1630*/  IMAD R18, R10, 0x4, R19 ;  /* 0x000000040a127824 */ /* 0x000fe400078e0213 */
[----:B------:R-:W-:-:S03]  /*1640*/  IMAD R19, R29, -0xc0, R22 ;  /* 0xffffff401d137824 */ /* 0x000fc600078e0216 */
[----:B------:R0:W1:Y:S01]  /*1650*/  LDS R35, [R18+0xc00] ;  /* 0x000c000012237984 */ /* 0x0000620000000800 */
[----:B------:R-:W-:-:S04]  /*1660*/  IMAD R14, R19, 0x3c1, R0 ;  /* 0x000003c1130e7824 */ /* 0x000fc800078e0200 */
[----:B------:R-:W-:Y:S01]  /*1670*/  IMAD R29, R29, 0x168600, R14 ;  /* 0x001686001d1d7824 */ /* 0x000fe200078e020e */
[----:B------:R-:W-:-:S04]  /*1680*/  LOP3.LUT R14, R10, 0x400, RZ, 0xfc, !PT ;  /* 0x000004000a0e7812 */ /* 0x000fc800078efcff */
[----:B------:R-:W-:-:S04]  /*1690*/  SHF.R.U32.HI R14, RZ, 0x4, R14 ;  /* 0x00000004ff0e7819 */ /* 0x000fc8000001160e */
[----:B------:R-:W-:-:S05]  /*16a0*/  LOP3.LUT R14, R14, 0x4c, RZ, 0xc0, !PT ;  /* 0x0000004c0e0e7812 */ /* 0x000fca00078ec0ff */
[----:B------:R-:W-:-:S04]  /*16b0*/  VIADD R19, R14, UR4 ;  /* 0x000000040e137c36 */ /* 0x000fc80008000000 */
[----:B0-----:R-:W-:Y:S02]  /*16c0*/  IMAD R18, R10, 0x4, R19 ;  /* 0x000000040a127824 */ /* 0x001fe400078e0213 */
[----:B------:R-:W-:-:S03]  /*16d0*/  IMAD.WIDE R16, R31, 0x4, R2 ;  /* 0x000000041f107825 */ /* 0x000fc600078e0202 */
[----:B------:R-:W0:Y:S01]  /*16e0*/  LDS R31, [R18+0x1000] ;  /* 0x00100000121f7984 */ /* 0x000e220000000800 */
[----:B------:R-:W-:-:S04]  /*16f0*/  IMAD R19, R23, -0xc0, R20 ;  /* 0xffffff4017137824 */ /* 0x000fc800078e0214 */
[----:B------:R-:W-:Y:S01]  /*1700*/  IMAD R14, R19, 0x3c1, R0 ;  /* 0x000003c1130e7824 */ /* 0x000fe200078e0200 */
[----:B-1----:R1:W-:Y:S01]  /*1710*/  @P5 STG.E desc[UR6][R16.64], R35 ;  /* 0x0000002310005986 */ /* 0x0023e2000c101906 */
[----:B------:R-:W-:Y:S02]  /*1720*/  ISETP.LT.AND P5, PT, R22, 0x300, !P0 ;  /* 0x000003001600780c */ /* 0x000fe400047a1270 */
[----:B------:R-:W-:Y:S01]  /*1730*/  IMAD R23, R23, 0x168600, R14 ;  /* 0x0016860017177824 */ /* 0x000fe200078e020e */
[C---:B------:R-:W-:Y:S02]  /*1740*/  LOP3.LUT R14, R10.reuse, 0x500, RZ, 0xfc, !PT ;  /* 0x000005000a0e7812 */ /* 0x040fe400078efcff */
[----:B------:R-:W-:Y:S02]  /*1750*/  LOP3.LUT R19, R10, 0x600, RZ, 0xfc, !PT ;  /* 0x000006000a137812 */ /* 0x000fe400078efcff */
[----:B------:R-:W-:Y:S01]  /*1760*/  SHF.R.U32.HI R14, RZ, 0x4, R14 ;  /* 0x00000004ff0e7819 */ /* 0x000fe2000001160e */
[----:B-1----:R-:W-:-:S03]  /*1770*/  IMAD.WIDE R16, R29, 0x4, R2 ;  /* 0x000000041d107825 */ /* 0x002fc600078e0202 */
[----:B------:R-:W-:Y:S02]  /*1780*/  LOP3.LUT R14, R14, 0x5c, RZ, 0xc0, !PT ;  /* 0x0000005c0e0e7812 */ /* 0x000fe400078ec0ff */
[----:B------:R-:W-:-:S04]  /*1790*/  SHF.R.U32.HI R19, RZ, 0x4, R19 ;  /* 0x00000004ff137819 */ /* 0x000fc80000011613 */
[----:B------:R-:W-:Y:S01]  /*17a0*/  LOP3.LUT R19, R19, 0x6c, RZ, 0xc0, !PT ;  /* 0x0000006c13137812 */ /* 0x000fe200078ec0ff */
[----:B0-----:R0:W-:Y:S01]  /*17b0*/  @P5 STG.E desc[UR6][R16.64], R31 ;  /* 0x0000001f10005986 */ /* 0x0011e2000c101906 */
[----:B------:R-:W-:Y:S02]  /*17c0*/  ISETP.LT.AND P5, PT, R20, 0x300, !P0 ;  /* 0x000003001400780c */ /* 0x000fe400047a1270 */
[----:B------:R-:W-:-:S04]  /*17d0*/  LOP3.LUT R20, R10, 0x700, RZ, 0xfc, !PT ;  /* 0x000007000a147812 */ /* 0x000fc800078efcff */
[----:B------:R-:W-:Y:S02]  /*17e0*/  SHF.R.U32.HI R20, RZ, 0x4, R20 ;  /* 0x00000004ff147819 */ /* 0x000fe40000011614 */
[----:B0-----:R-:W-:Y:S01]  /*17f0*/  IADD3 R17, R14, UR4, RZ ;  /* 0x000000040e117c10 */ /* 0x001fe2000fffe0ff */
[----:B------:R-:W-:Y:S01]  /*1800*/  VIADD R19, R19, UR4 ;  /* 0x0000000413137c36 */ /* 0x000fe20008000000 */
[----:B------:R-:W-:-:S03]  /*1810*/  LOP3.LUT R14, R20, 0x7c, RZ, 0xc0, !PT ;  /* 0x0000007c140e7812 */ /* 0x000fc600078ec0ff */
[----:B------:R-:W-:Y:S02]  /*1820*/  IMAD R20, R10, 0x4, R17 ;  /* 0x000000040a147824 */ /* 0x000fe400078e0211 */
[----:B------:R-:W-:Y:S02]  /*1830*/  VIADD R17, R14, UR4 ;  /* 0x000000040e117c36 */ /* 0x000fe40008000000 */
[C---:B------:R-:W-:Y:S01]  /*1840*/  IMAD R22, R10.reuse, 0x4, R19 ;  /* 0x000000040a167824 */ /* 0x040fe200078e0213 */
[----:B------:R0:W1:Y:S01]  /*1850*/  LDS R29, [R20+0x1400] ;  /* 0x00140000141d7984 */ /* 0x0000620000000800 */
[----:B------:R-:W-:-:S03]  /*1860*/  IMAD R24, R10, 0x4, R17 ;  /* 0x000000040a187824 */ /* 0x000fc600078e0211 */
[----:B------:R2:W3:Y:S04]  /*1870*/  LDS R31, [R22+0x1800] ;  /* 0x00180000161f7984 */ /* 0x0004e80000000800 */
[----:B------:R4:W5:Y:S01]  /*1880*/  LDS R33, [R24+0x1c00] ;  /* 0x001c000018217984 */ /* 0x0009620000000800 */
[----:B------:R-:W-:Y:S01]  /*1890*/  LOP3.LUT R14, R10, 0x800, RZ, 0xfc, !PT ;  /* 0x000008000a0e7812 */ /* 0x000fe200078efcff */
[----:B------:R-:W-:-:S03]  /*18a0*/  IMAD.WIDE R16, R23, 0x4, R2 ;  /* 0x0000000417107825 */ /* 0x000fc600078e0202 */
[----:B------:R-:W-:-:S04]  /*18b0*/  SHF.R.U32.HI R23, RZ, 0x4, R14 ;  /* 0x00000004ff177819 */ /* 0x000fc8000001160e */
[----:B------:R-:W-:Y:S01]  /*18c0*/  LOP3.LUT R23, R23, 0x8c, RZ, 0xc0, !PT ;  /* 0x0000008c17177812 */ /* 0x000fe200078ec0ff */
[--C-:B------:R-:W-:Y:S01]  /*18d0*/  IMAD.WIDE R18, R27, 0x4, R2.reuse ;  /* 0x000000041b127825 */ /* 0x100fe200078e0202 */
[C---:B0-----:R-:W-:Y:S02]  /*18e0*/  LOP3.LUT R20, R10.reuse, 0x900, RZ, 0xfc, !PT ;  /* 0x000009000a147812 */ /* 0x041fe400078efcff */
[C---:B--2---:R-:W-:Y:S01]  /*18f0*/  LOP3.LUT R22, R10.reuse, 0xa00, RZ, 0xfc, !PT ;  /* 0x00000a000a167812 */ /* 0x044fe200078efcff */
[----:B------:R-:W-:Y:S01]  /*1900*/  VIADD R23, R23, UR4 ;  /* 0x0000000417177c36 */ /* 0x000fe20008000000 */
[C---:B----4-:R-:W-:Y:S01]  /*1910*/  LOP3.LUT R24, R10.reuse, 0xb00, RZ, 0xfc, !PT ;  /* 0x00000b000a187812 */ /* 0x050fe200078efcff */
[----:B------:R-:W-:Y:S01]  /*1920*/  IMAD.WIDE R14, R15, 0x4, R2 ;  /* 0x000000040f0e7825 */ /* 0x000fe200078e0202 */
[C---:B------:R-:W-:Y:S02]  /*1930*/  LOP3.LUT R26, R10.reuse, 0xe00, RZ, 0xfc, !PT ;  /* 0x00000e000a1a7812 */ /* 0x040fe400078efcff */
[----:B------:R-:W-:Y:S01]  /*1940*/  SHF.R.U32.HI R20, RZ, 0x4, R20 ;  /* 0x00000004ff147819 */ /* 0x000fe20000011614 */
[----:B------:R-:W-:Y:S01]  /*1950*/  IMAD R23, R10, 0x4, R23 ;  /* 0x000000040a177824 */ /* 0x000fe200078e0217 */
[----:B------:R-:W-:-:S02]  /*1960*/  SHF.R.U32.HI R22, RZ, 0x4, R22 ;  /* 0x00000004ff167819 */ /* 0x000fc40000011616 */
[----:B------:R-:W-:Y:S02]  /*1970*/  SHF.R.U32.HI R24, RZ, 0x4, R24 ;  /* 0x00000004ff187819 */ /* 0x000fe40000011618 */
[----:B------:R-:W-:Y:S01]  /*1980*/  SHF.R.U32.HI R26, RZ, 0x4, R26 ;  /* 0x00000004ff1a7819 */ /* 0x000fe2000001161a */
[----:B------:R-:W0:Y:S04]  /*1990*/  LDS R27, [R23+0x2000] ;  /* 0x00200000171b7984 */ /* 0x000e280000000800 */
[----:B-1----:R1:W-:Y:S01]  /*19a0*/  @P5 STG.E desc[UR6][R16.64], R29 ;  /* 0x0000001d10005986 */ /* 0x0023e2000c101906 */
[----:B------:R-:W-:-:S03]  /*19b0*/  LOP3.LUT R20, R20, 0x9c, RZ, 0xc0, !PT ;  /* 0x0000009c14147812 */ /* 0x000fc600078ec0ff */
[----:B---3--:R2:W-:Y:S01]  /*19c0*/  @P4 STG.E desc[UR6][R18.64], R31 ;  /* 0x0000001f12004986 */ /* 0x0085e2000c101906 */
[----:B------:R-:W-:Y:S02]  /*19d0*/  LOP3.LUT R22, R22, 0xac, RZ, 0xc0, !PT ;  /* 0x000000ac16167812 */ /* 0x000fe400078ec0ff */
[C---:B-1----:R-:W-:Y:S02]  /*19e0*/  LOP3.LUT R16, R10.reuse, 0xc00, RZ, 0xfc, !PT ;  /* 0x00000c000a107812 */ /* 0x042fe400078efcff */
[C---:B------:R-:W-:Y:S02]  /*19f0*/  LOP3.LUT R17, R10.reuse, 0xd00, RZ, 0xfc, !PT ;  /* 0x00000d000a117812 */ /* 0x040fe400078efcff */
[----:B--2---:R-:W-:Y:S02]  /*1a00*/  LOP3.LUT R18, R10, 0xf00, RZ, 0xfc, !PT ;  /* 0x00000f000a127812 */ /* 0x004fe400078efcff */
[----:B------:R-:W-:Y:S02]  /*1a10*/  SHF.R.U32.HI R16, RZ, 0x4, R16 ;  /* 0x00000004ff107819 */ /* 0x000fe40000011610 */
[----:B------:R-:W-:Y:S01]  /*1a20*/  SHF.R.U32.HI R17, RZ, 0x4, R17 ;  /* 0x00000004ff117819 */ /* 0x000fe20000011611 */
[----:B-----5:R1:W-:Y:S01]  /*1a30*/  @P3 STG.E desc[UR6][R14.64], R33 ;  /* 0x000000210e003986 */ /* 0x0203e2000c101906 */
[----:B------:R-:W-:-:S02]  /*1a40*/  LOP3.LUT R24, R24, 0xbc, RZ, 0xc0, !PT ;  /* 0x000000bc18187812 */ /* 0x000fc400078ec0ff */
[----:B------:R-:W-:Y:S02]  /*1a50*/  LOP3.LUT R16, R16, 0xcc, RZ, 0xc0, !PT ;  /* 0x000000cc10107812 */ /* 0x000fe400078ec0ff */
[----:B------:R-:W-:Y:S01]  /*1a60*/  LOP3.LUT R26, R26, 0xec, RZ, 0xc0, !PT ;  /* 0x000000ec1a1a7812 */ /* 0x000fe200078ec0ff */
[----:B------:R-:W-:Y:S01]  /*1a70*/  VIADD R19, R24, UR4 ;  /* 0x0000000418137c36 */ /* 0x000fe20008000000 */
[----:B------:R-:W-:Y:S02]  /*1a80*/  IADD3 R29, R16, UR4, RZ ;  /* 0x00000004101d7c10 */ /* 0x000fe4000fffe0ff */
[----:B-1----:R-:W-:Y:S02]  /*1a90*/  SHF.R.U32.HI R14, RZ, 0x4, R18 ;  /* 0x00000004ff0e7819 */ /* 0x002fe40000011612 */
[----:B------:R-:W-:Y:S01]  /*1aa0*/  LOP3.LUT R18, R17, 0xdc, RZ, 0xc0, !PT ;  /* 0x000000dc11127812 */ /* 0x000fe200078ec0ff */
[----:B------:R-:W-:Y:S02]  /*1ab0*/  VIADD R15, R20, UR4 ;  /* 0x00000004140f7c36 */ /* 0x000fe40008000000 */
[----:B------:R-:W-:-:S02]  /*1ac0*/  VIADD R17, R22, UR4 ;  /* 0x0000000416117c36 */ /* 0x000fc40008000000 */
[----:B------:R-:W-:Y:S02]  /*1ad0*/  VIADD R31, R18, UR4 ;  /* 0x00000004121f7c36 */ /* 0x000fe40008000000 */
[----:B------:R-:W-:Y:S02]  /*1ae0*/  IMAD R15, R10, 0x4, R15 ;  /* 0x000000040a0f7824 */ /* 0x000fe400078e020f */
[----:B------:R-:W-:Y:S02]  /*1af0*/  VIADD R33, R26, UR4 ;  /* 0x000000041a217c36 */ /* 0x000fe40008000000 */
[C---:B------:R-:W-:Y:S01]  /*1b00*/  IMAD R20, R10.reuse, 0x4, R17 ;  /* 0x000000040a147824 */ /* 0x040fe200078e0211 */
[----:B------:R1:W2:Y:S01]  /*1b10*/  LDS R23, [R15+0x2400] ;  /* 0x002400000f177984 */ /* 0x0002a20000000800 */
[C---:B------:R-:W-:Y:S02]  /*1b20*/  IMAD R19, R10.reuse, 0x4, R19 ;  /* 0x000000040a137824 */ /* 0x040fe400078e0213 */
[----:B------:R-:W-:-:S02]  /*1b30*/  IMAD R18, R10, 0x4, R29 ;  /* 0x000000040a127824 */ /* 0x000fc400078e021d */
[C---:B------:R-:W-:Y:S01]  /*1b40*/  IMAD R17, R10.reuse, 0x4, R31 ;  /* 0x000000040a117824 */ /* 0x040fe200078e021f */
[----:B------:R-:W3:Y:S01]  /*1b50*/  LDS R20, [R20+0x2800] ;  /* 0x0028000014147984 */ /* 0x000ee20000000800 */
[----:B------:R-:W-:-:S03]  /*1b60*/  IMAD R16, R10, 0x4, R33 ;  /* 0x000000040a107824 */ /* 0x000fc600078e0221 */
[----:B------:R-:W4:Y:S04]  /*1b70*/  LDS R19, [R19+0x2c00] ;  /* 0x002c000013137984 */ /* 0x000f280000000800 */
[----:B------:R-:W5:Y:S04]  /*1b80*/  LDS R18, [R18+0x3000] ;  /* 0x0030000012127984 */ /* 0x000f680000000800 */
[----:B------:R-:W2:Y:S04]  /*1b90*/  LDS R17, [R17+0x3400] ;  /* 0x0034000011117984 */ /* 0x000ea80000000800 */
[----:B------:R-:W2:Y:S01]  /*1ba0*/  LDS R16, [R16+0x3800] ;  /* 0x0038000010107984 */ /* 0x000ea20000000800 */
[----:B------:R-:W-:-:S05]  /*1bb0*/  LOP3.LUT R14, R14, 0xfc, RZ, 0xc0, !PT ;  /* 0x000000fc0e0e7812 */ /* 0x000fca00078ec0ff */
[----:B------:R-:W-:Y:S02]  /*1bc0*/  VIADD R29, R14, UR4 ;  /* 0x000000040e1d7c36 */ /* 0x000fe40008000000 */
[----:B-1----:R-:W-:Y:S01]  /*1bd0*/  IMAD.WIDE R14, R9, 0x4, R2 ;  /* 0x00000004090e7825 */ /* 0x002fe200078e0202 */
[----:B------:R-:W-:-:S03]  /*1be0*/  ISETP.LT.AND P5, PT, R12, 0x300, !P0 ;  /* 0x000003000c00780c */ /* 0x000fc600047a1270 */
[----:B------:R-:W-:Y:S02]  /*1bf0*/  IMAD R9, R21, -0xc0, R12 ;  /* 0xffffff4015097824 */ /* 0x000fe400078e020c */
[----:B------:R-:W-:Y:S02]  /*1c00*/  IMAD R10, R10, 0x4, R29 ;  /* 0x000000040a0a7824 */ /* 0x000fe400078e021d */
[----:B------:R-:W-:Y:S02]  /*1c10*/  IMAD R31, R25, -0xc0, R4 ;  /* 0xffffff40191f7824 */ /* 0x000fe400078e0204 */
[----:B------:R-:W-:Y:S02]  /*1c20*/  IMAD R12, R9, 0x3c1, R0 ;  /* 0x000003c1090c7824 */ /* 0x000fe400078e0200 */
[----:B------:R-:W-:Y:S01]  /*1c30*/  IMAD R29, R13, -0xc0, R8 ;  /* 0xffffff400d1d7824 */ /* 0x000fe200078e0208 */
[----:B0-----:R0:W-:Y:S01]  /*1c40*/  @P2 STG.E desc[UR6][R14.64], R27 ;  /* 0x0000001b0e002986 */ /* 0x0011e2000c101906 */
[----:B------:R-:W-:Y:S01]  /*1c50*/  IMAD R9, R11, -0xc0, R6 ;  /* 0xffffff400b097824 */ /* 0x000fe200078e0206 */
[----:B------:R-:W-:Y:S01]  /*1c60*/  ISETP.LT.AND P4, PT, R4, 0x300, !P0 ;  /* 0x000003000400780c */ /* 0x000fe20004781270 */
[----:B------:R-:W-:Y:S01]  /*1c70*/  IMAD R4, R31, 0x3c1, R0 ;  /* 0x000003c11f047824 */ /* 0x000fe200078e0200 */
[----:B------:R-:W-:Y:S01]  /*1c80*/  ISETP.LT.AND P2, PT, R6, 0x300, !P0 ;  /* 0x000003000600780c */ /* 0x000fe20004741270 */
[----:B------:R-:W-:Y:S01]  /*1c90*/  IMAD R21, R21, 0x168600, R12 ;  /* 0x0016860015157824 */ /* 0x000fe200078e020c */
[----:B------:R-:W-:Y:S01]  /*1ca0*/  ISETP.LT.AND P3, PT, R8, 0x300, !P0 ;  /* 0x000003000800780c */ /* 0x000fe20004761270 */
[--C-:B------:R-:W-:Y:S01]  /*1cb0*/  IMAD R6, R29, 0x3c1, R0.reuse ;  /* 0x000003c11d067824 */ /* 0x100fe200078e0200 */
[----:B------:R-:W-:Y:S01]  /*1cc0*/  LOP3.LUT R28, R28, 0x3c, RZ, 0xfc, !PT ;  /* 0x0000003c1c1c7812 */ /* 0x000fe200078efcff */
[----:B------:R-:W-:-:S02]  /*1cd0*/  IMAD R12, R9, 0x3c1, R0 ;  /* 0x000003c1090c7824 */ /* 0x000fc400078e0200 */
[----:B------:R-:W-:Y:S01]  /*1ce0*/  IMAD R25, R25, 0x168600, R4 ;  /* 0x0016860019197824 */ /* 0x000fe200078e0204 */
[----:B------:R-:W-:Y:S01]  /*1cf0*/  ISETP.LT.AND P0, PT, R28, 0x300, !P0 ;  /* 0x000003001c00780c */ /* 0x000fe20004701270 */
[----:B0-----:R-:W-:Y:S02]  /*1d00*/  IMAD R15, R13, 0x168600, R6 ;  /* 0x001686000d0f7824 */ /* 0x001fe400078e0206 */
[----:B------:R-:W-:Y:S02]  /*1d10*/  IMAD R11, R11, 0x168600, R12 ;  /* 0x001686000b0b7824 */ /* 0x000fe400078e020c */
[----:B------:R-:W-:-:S04]  /*1d20*/  IMAD.WIDE R8, R21, 0x4, R2 ;  /* 0x0000000415087825 */ /* 0x000fc800078e0202 */
[--C-:B------:R-:W-:Y:S01]  /*1d30*/  IMAD.WIDE R12, R25, 0x4, R2.reuse ;  /* 0x00000004190c7825 */ /* 0x100fe200078e0202 */
[----:B--2---:R0:W-:Y:S03]  /*1d40*/  @P5 STG.E desc[UR6][R8.64], R23 ;  /* 0x0000001708005986 */ /* 0x0041e6000c101906 */
[--C-:B------:R-:W-:Y:S01]  /*1d50*/  IMAD.WIDE R14, R15, 0x4, R2.reuse ;  /* 0x000000040f0e7825 */ /* 0x100fe200078e0202 */
[----:B---3--:R0:W-:Y:S03]  /*1d60*/  @P4 STG.E desc[UR6][R12.64], R20 ;  /* 0x000000140c004986 */ /* 0x0081e6000c101906 */
[--C-:B------:R-:W-:Y:S01]  /*1d70*/  IMAD.WIDE R24, R11, 0x4, R2.reuse ;  /* 0x000000040b187825 */ /* 0x100fe200078e0202 */
[----:B----4-:R0:W-:Y:S03]  /*1d80*/  @P3 STG.E desc[UR6][R14.64], R19 ;  /* 0x000000130e003986 */ /* 0x0101e6000c101906 */
[--C-:B------:R-:W-:Y:S01]  /*1d90*/  IMAD.WIDE R6, R7, 0x4, R2.reuse ;  /* 0x0000000407067825 */ /* 0x100fe200078e0202 */
[----:B-----5:R0:W-:Y:S03]  /*1da0*/  @P2 STG.E desc[UR6][R24.64], R18 ;  /* 0x0000001218002986 */ /* 0x0201e6000c101906 */
[----:B------:R-:W-:Y:S01]  /*1db0*/  IMAD.WIDE R4, R5, 0x4, R2 ;  /* 0x0000000405047825 */ /* 0x000fe200078e0202 */
[----:B------:R0:W-:Y:S04]  /*1dc0*/  @P1 STG.E desc[UR6][R6.64], R17 ;  /* 0x0000001106001986 */ /* 0x0001e8000c101906 */
[----:B------:R0:W-:Y:S02]  /*1dd0*/  @P6 STG.E desc[UR6][R4.64], R16 ;  /* 0x0000001004006986 */ /* 0x0001e4000c101906 */
[----:B0-----:R-:W-:Y:S05]  /*1de0*/  @!P0 EXIT ;  /* 0x000000000000894d */ /* 0x001fea0003800000 */
[----:B0-----:R-:W0:Y:S01]  /*1df0*/  LDS R9, [R10+0x3c00] ;  /* 0x003c00000a097984 */ /* 0x001e220000000800 */
[----:B------:R-:W-:-:S05]  /*1e00*/  IMAD.HI R4, R28, 0x2aaaaaab, RZ ;  /* 0x2aaaaaab1c047827 */ /* 0x000fca00078e02ff */
[----:B------:R-:W-:-:S04]  /*1e10*/  SHF.R.U32.HI R5, RZ, 0x1f, R4 ;  /* 0x0000001fff057819 */ /* 0x000fc80000011604 */
[----:B------:R-:W-:-:S05]  /*1e20*/  LEA.HI.SX32 R5, R4, R5, 0x1b ;  /* 0x0000000504057211 */ /* 0x000fca00078fdaff */
[----:B------:R-:W-:-:S04]  /*1e30*/  IMAD R7, R5, -0xc0, R28 ;  /* 0xffffff4005077824 */ /* 0x000fc800078e021c */
[----:B------:R-:W-:-:S04]  /*1e40*/  IMAD R0, R7, 0x3c1, R0 ;  /* 0x000003c107007824 */ /* 0x000fc800078e0200 */
[----:B------:R-:W-:-:S04]  /*1e50*/  IMAD R5, R5, 0x168600, R0 ;  /* 0x0016860005057824 */ /* 0x000fc800078e0200 */
[----:B------:R-:W-:-:S05]  /*1e60*/  IMAD.WIDE R2, R5, 0x4, R2 ;  /* 0x0000000405027825 */ /* 0x000fca00078e0202 */
[----:B0-----:R-:W-:Y:S01]  /*1e70*/  STG.E desc[UR6][R2.64], R9 ;  /* 0x0000000902007986 */ /* 0x001fe2000c101906 */
[----:B------:R-:W-:Y:S05]  /*1e80*/  EXIT ;  /* 0x000000000000794d */ /* 0x000fea0003800000 */
.L_x_0:
[----:B------:R-:W-:-:S00]  /*1e90*/  BRA `(.L_x_0) ;  /* 0xfffffffc00fc7947 */ /* 0x000fc0000383ffff */
[----:B------:R-:W-:-:S00]  /*1ea0*/  NOP ;  /* 0x0000000000007918 */ /* 0x000fc00000000000 */
        /* <DEDUP_REMOVED lines=13> */
.L_x_1:


//--------------------- .nv.global.init           --------------------------
	.section	.nv.global.init,"aw",@progbits
.nv.global.init:
	.type		_$_str,@object
	.size		_$_str,(_$_str_$_2 - _$_str)
_$_str:
        /*0000*/ 	.byte	0x5f, 0x5f, 0x43, 0x55, 0x44, 0x41, 0x5f, 0x46, 0x54, 0x5a, 0x00
	.type		_$_str_$_2,@object
	.size		_$_str_$_2,(.L_1 - _$_str_$_2)
_$_str_$_2:
        /*000b*/ 	.byte	0x5f, 0x5f, 0x43, 0x55, 0x44, 0x41, 0x5f, 0x50, 0x52, 0x45, 0x43, 0x5f, 0x53, 0x51, 0x52, 0x54
        /*001b*/ 	.byte	0x00
.L_1:


//--------------------- .nv.shared.triton_poi_fused__native_batch_norm_legit_no_training_relu_9 --------------------------
	.section	.nv.shared.triton_poi_fused__native_batch_norm_legit_no_training_relu_9,"aw",@nobits
	.sectionflags	@""
	.align	16
	.zero		1024


//--------------------- .nv.constant0.triton_poi_fused__native_batch_norm_legit_no_training_relu_9 --------------------------
	.section	.nv.constant0.triton_poi_fused__native_batch_norm_legit_no_training_relu_9,"a",@progbits
	.sectionflags	@""
	.align	4
.nv.constant0.triton_poi_fused__native_batch_norm_legit_no_training_relu_9:
	.zero		584
